//
// Generated by NVIDIA NVVM Compiler
//
// Compiler Build ID: CL-36424714
// Cuda compilation tools, release 13.0, V13.0.88
// Based on NVVM 20.0.0
//

.version 9.0
.target sm_100
.address_size 64

	// .globl	_Z32conv2d_fp32_kernel_ampere_opt_v2PKfS0_S0_Pfiiiiiiiiiiiiiii

.visible .entry _Z32conv2d_fp32_kernel_ampere_opt_v2PKfS0_S0_Pfiiiiiiiiiiiiiii(
	.param .u64 .ptr .align 1 _Z32conv2d_fp32_kernel_ampere_opt_v2PKfS0_S0_Pfiiiiiiiiiiiiiii_param_0,
	.param .u64 .ptr .align 1 _Z32conv2d_fp32_kernel_ampere_opt_v2PKfS0_S0_Pfiiiiiiiiiiiiiii_param_1,
	.param .u64 .ptr .align 1 _Z32conv2d_fp32_kernel_ampere_opt_v2PKfS0_S0_Pfiiiiiiiiiiiiiii_param_2,
	.param .u64 .ptr .align 1 _Z32conv2d_fp32_kernel_ampere_opt_v2PKfS0_S0_Pfiiiiiiiiiiiiiii_param_3,
	.param .u32 _Z32conv2d_fp32_kernel_ampere_opt_v2PKfS0_S0_Pfiiiiiiiiiiiiiii_param_4,
	.param .u32 _Z32conv2d_fp32_kernel_ampere_opt_v2PKfS0_S0_Pfiiiiiiiiiiiiiii_param_5,
	.param .u32 _Z32conv2d_fp32_kernel_ampere_opt_v2PKfS0_S0_Pfiiiiiiiiiiiiiii_param_6,
	.param .u32 _Z32conv2d_fp32_kernel_ampere_opt_v2PKfS0_S0_Pfiiiiiiiiiiiiiii_param_7,
	.param .u32 _Z32conv2d_fp32_kernel_ampere_opt_v2PKfS0_S0_Pfiiiiiiiiiiiiiii_param_8,
	.param .u32 _Z32conv2d_fp32_kernel_ampere_opt_v2PKfS0_S0_Pfiiiiiiiiiiiiiii_param_9,
	.param .u32 _Z32conv2d_fp32_kernel_ampere_opt_v2PKfS0_S0_Pfiiiiiiiiiiiiiii_param_10,
	.param .u32 _Z32conv2d_fp32_kernel_ampere_opt_v2PKfS0_S0_Pfiiiiiiiiiiiiiii_param_11,
	.param .u32 _Z32conv2d_fp32_kernel_ampere_opt_v2PKfS0_S0_Pfiiiiiiiiiiiiiii_param_12,
	.param .u32 _Z32conv2d_fp32_kernel_ampere_opt_v2PKfS0_S0_Pfiiiiiiiiiiiiiii_param_13,
	.param .u32 _Z32conv2d_fp32_kernel_ampere_opt_v2PKfS0_S0_Pfiiiiiiiiiiiiiii_param_14,
	.param .u32 _Z32conv2d_fp32_kernel_ampere_opt_v2PKfS0_S0_Pfiiiiiiiiiiiiiii_param_15,
	.param .u32 _Z32conv2d_fp32_kernel_ampere_opt_v2PKfS0_S0_Pfiiiiiiiiiiiiiii_param_16,
	.param .u32 _Z32conv2d_fp32_kernel_ampere_opt_v2PKfS0_S0_Pfiiiiiiiiiiiiiii_param_17,
	.param .u32 _Z32conv2d_fp32_kernel_ampere_opt_v2PKfS0_S0_Pfiiiiiiiiiiiiiii_param_18
)
.maxntid 256
{
	.reg .pred 	%p<96>;
	.reg .b32 	%r<90>;
	.reg .b32 	%f<350>;
	.reg .b64 	%rd<334>;

	ld.param.u64 	%rd77, [_Z32conv2d_fp32_kernel_ampere_opt_v2PKfS0_S0_Pfiiiiiiiiiiiiiii_param_1];
	ld.param.u64 	%rd78, [_Z32conv2d_fp32_kernel_ampere_opt_v2PKfS0_S0_Pfiiiiiiiiiiiiiii_param_2];
	ld.param.u64 	%rd79, [_Z32conv2d_fp32_kernel_ampere_opt_v2PKfS0_S0_Pfiiiiiiiiiiiiiii_param_3];
	ld.param.u32 	%r34, [_Z32conv2d_fp32_kernel_ampere_opt_v2PKfS0_S0_Pfiiiiiiiiiiiiiii_param_5];
	ld.param.u32 	%r35, [_Z32conv2d_fp32_kernel_ampere_opt_v2PKfS0_S0_Pfiiiiiiiiiiiiiii_param_6];
	ld.param.u32 	%r36, [_Z32conv2d_fp32_kernel_ampere_opt_v2PKfS0_S0_Pfiiiiiiiiiiiiiii_param_7];
	ld.param.u32 	%r37, [_Z32conv2d_fp32_kernel_ampere_opt_v2PKfS0_S0_Pfiiiiiiiiiiiiiii_param_8];
	ld.param.u32 	%r38, [_Z32conv2d_fp32_kernel_ampere_opt_v2PKfS0_S0_Pfiiiiiiiiiiiiiii_param_9];
	ld.param.u32 	%r39, [_Z32conv2d_fp32_kernel_ampere_opt_v2PKfS0_S0_Pfiiiiiiiiiiiiiii_param_10];
	ld.param.u32 	%r40, [_Z32conv2d_fp32_kernel_ampere_opt_v2PKfS0_S0_Pfiiiiiiiiiiiiiii_param_11];
	ld.param.u32 	%r41, [_Z32conv2d_fp32_kernel_ampere_opt_v2PKfS0_S0_Pfiiiiiiiiiiiiiii_param_12];
	ld.param.u32 	%r42, [_Z32conv2d_fp32_kernel_ampere_opt_v2PKfS0_S0_Pfiiiiiiiiiiiiiii_param_13];
	ld.param.u32 	%r43, [_Z32conv2d_fp32_kernel_ampere_opt_v2PKfS0_S0_Pfiiiiiiiiiiiiiii_param_14];
	ld.param.u32 	%r44, [_Z32conv2d_fp32_kernel_ampere_opt_v2PKfS0_S0_Pfiiiiiiiiiiiiiii_param_15];
	ld.param.u32 	%r45, [_Z32conv2d_fp32_kernel_ampere_opt_v2PKfS0_S0_Pfiiiiiiiiiiiiiii_param_16];
	ld.param.u32 	%r46, [_Z32conv2d_fp32_kernel_ampere_opt_v2PKfS0_S0_Pfiiiiiiiiiiiiiii_param_17];
	ld.param.u32 	%r47, [_Z32conv2d_fp32_kernel_ampere_opt_v2PKfS0_S0_Pfiiiiiiiiiiiiiii_param_18];
	cvta.to.global.u64 	%rd1, %rd79;
	mov.u32 	%r48, %tid.x;
	mov.u32 	%r49, %tid.y;
	add.s32 	%r50, %r41, 31;
	shr.s32 	%r51, %r50, 31;
	shr.u32 	%r52, %r51, 27;
	add.s32 	%r53, %r50, %r52;
	shr.s32 	%r54, %r53, 5;
	mov.u32 	%r55, %ctaid.x;
	div.u32 	%r56, %r55, %r54;
	mul.lo.s32 	%r57, %r56, %r54;
	sub.s32 	%r58, %r55, %r57;
	shl.b32 	%r59, %r58, 5;
	shl.b32 	%r60, %r48, 1;
	add.s32 	%r1, %r59, %r60;
	shl.b32 	%r61, %r56, 4;
	add.s32 	%r2, %r61, %r49;
	mov.u32 	%r62, %ctaid.y;
	shl.b32 	%r3, %r62, 3;
	setp.ge.s32 	%p2, %r2, %r40;
	@%p2 bra 	$L__BB0_96;
	add.s32 	%r4, %r1, 1;
	min.s32 	%r63, %r1, %r4;
	setp.ge.s32 	%p3, %r63, %r41;
	mov.f32 	%f299, 0f00000000;
	mov.f32 	%f300, 0f00000000;
	mov.f32 	%f301, 0f00000000;
	mov.f32 	%f302, 0f00000000;
	mov.f32 	%f303, 0f00000000;
	mov.f32 	%f304, 0f00000000;
	mov.f32 	%f305, 0f00000000;
	mov.f32 	%f306, 0f00000000;
	mov.f32 	%f307, 0f00000000;
	mov.f32 	%f308, 0f00000000;
	mov.f32 	%f309, 0f00000000;
	mov.f32 	%f310, 0f00000000;
	mov.f32 	%f311, 0f00000000;
	mov.f32 	%f312, 0f00000000;
	mov.f32 	%f313, 0f00000000;
	mov.f32 	%f314, 0f00000000;
	@%p3 bra 	$L__BB0_96;
	cvta.to.global.u64 	%rd2, %rd77;
	mul.lo.s32 	%r64, %r2, %r42;
	sub.s32 	%r5, %r64, %r44;
	mul.lo.s32 	%r65, %r1, %r43;
	sub.s32 	%r6, %r65, %r45;
	mov.u32 	%r66, %ctaid.z;
	cvt.u64.u32 	%rd3, %r66;
	add.s32 	%r7, %r3, 1;
	add.s32 	%r8, %r3, 2;
	add.s32 	%r9, %r3, 3;
	add.s32 	%r10, %r3, 4;
	add.s32 	%r11, %r3, 5;
	add.s32 	%r12, %r3, 6;
	add.s32 	%r13, %r3, 7;
	setp.lt.s32 	%p4, %r34, 1;
	@%p4 bra 	$L__BB0_28;
	min.s32 	%r67, %r38, %r39;
	setp.lt.s32 	%p5, %r67, 1;
	@%p5 bra 	$L__BB0_28;
	mul.lo.s32 	%r69, %r38, %r34;
	mul.lo.s32 	%r70, %r69, %r39;
	setp.lt.s32 	%p6, %r3, %r37;
	mul.lo.s32 	%r71, %r70, %r3;
	mul.wide.s32 	%rd80, %r71, 4;
	add.s64 	%rd81, %rd2, %rd80;
	setp.lt.s32 	%p7, %r7, %r37;
	mul.wide.s32 	%rd82, %r70, 4;
	add.s64 	%rd83, %rd81, %rd82;
	setp.lt.s32 	%p8, %r8, %r37;
	add.s64 	%rd84, %rd83, %rd82;
	setp.lt.s32 	%p9, %r9, %r37;
	add.s64 	%rd85, %rd84, %rd82;
	setp.lt.s32 	%p10, %r10, %r37;
	add.s64 	%rd86, %rd85, %rd82;
	setp.lt.s32 	%p11, %r11, %r37;
	add.s64 	%rd87, %rd86, %rd82;
	setp.lt.s32 	%p12, %r12, %r37;
	add.s64 	%rd88, %rd87, %rd82;
	setp.lt.s32 	%p13, %r13, %r37;
	and.b32  	%r14, %r39, 1;
	and.b32  	%r15, %r39, 2147483646;
	neg.s32 	%r16, %r15;
	add.s64 	%rd89, %rd88, %rd82;
	selp.b64 	%rd318, %rd89, %rd2, %p13;
	selp.b64 	%rd319, %rd88, %rd2, %p12;
	selp.b64 	%rd320, %rd87, %rd2, %p11;
	selp.b64 	%rd321, %rd86, %rd2, %p10;
	selp.b64 	%rd322, %rd85, %rd2, %p9;
	selp.b64 	%rd323, %rd84, %rd2, %p8;
	selp.b64 	%rd324, %rd83, %rd2, %p7;
	selp.b64 	%rd325, %rd81, %rd2, %p6;
	cvt.s64.s32 	%rd90, %r36;
	cvt.s64.s32 	%rd91, %r35;
	cvt.s64.s32 	%rd92, %r34;
	mul.lo.s64 	%rd93, %rd92, %rd3;
	mul.lo.s64 	%rd94, %rd93, %rd91;
	mul.lo.s64 	%rd12, %rd94, %rd90;
	mul.lo.s32 	%r17, %r36, %r35;
	mov.b32 	%r85, 0;
	mov.f32 	%f299, 0f00000000;
	mov.f32 	%f300, %f299;
	mov.f32 	%f301, %f299;
	mov.f32 	%f302, %f299;
	mov.f32 	%f303, %f299;
	mov.f32 	%f304, %f299;
	mov.f32 	%f305, %f299;
	mov.f32 	%f306, %f299;
	mov.f32 	%f307, %f299;
	mov.f32 	%f308, %f299;
	mov.f32 	%f309, %f299;
	mov.f32 	%f310, %f299;
	mov.f32 	%f311, %f299;
	mov.f32 	%f312, %f299;
	mov.f32 	%f313, %f299;
	mov.f32 	%f314, %f299;
$L__BB0_5:
	ld.param.u64 	%rd293, [_Z32conv2d_fp32_kernel_ampere_opt_v2PKfS0_S0_Pfiiiiiiiiiiiiiii_param_0];
	mul.lo.s32 	%r73, %r17, %r85;
	cvt.s64.s32 	%rd95, %r73;
	add.s64 	%rd96, %rd12, %rd95;
	cvta.to.global.u64 	%rd97, %rd293;
	shl.b64 	%rd98, %rd96, 2;
	add.s64 	%rd21, %rd97, %rd98;
	mov.b32 	%r86, 0;
$L__BB0_6:
	setp.eq.s32 	%p14, %r39, 1;
	mad.lo.s32 	%r75, %r86, %r46, %r5;
	setp.gt.s32 	%p15, %r75, -1;
	setp.lt.s32 	%p16, %r75, %r35;
	and.pred  	%p1, %p15, %p16;
	mul.lo.s32 	%r20, %r75, %r36;
	mov.b32 	%r89, 0;
	@%p14 bra 	$L__BB0_19;
	mov.b32 	%r88, 0;
	not.pred 	%p17, %p1;
	mov.u32 	%r87, %r16;
$L__BB0_8:
	mov.f32 	%f294, 0f00000000;
	mov.f32 	%f295, %f294;
	@%p17 bra 	$L__BB0_13;
	setp.ge.s32 	%p18, %r1, %r41;
	mad.lo.s32 	%r23, %r88, %r47, %r6;
	add.s32 	%r24, %r23, %r43;
	setp.gt.s32 	%p19, %r23, -1;
	setp.lt.s32 	%p20, %r23, %r36;
	and.pred  	%p21, %p19, %p20;
	not.pred 	%p23, %p21;
	mov.f32 	%f294, 0f00000000;
	or.pred  	%p24, %p18, %p23;
	@%p24 bra 	$L__BB0_11;
	add.s32 	%r77, %r23, %r20;
	mul.wide.s32 	%rd99, %r77, 4;
	add.s64 	%rd100, %rd21, %rd99;
	ld.global.nc.f32 	%f294, [%rd100];
$L__BB0_11:
	setp.ge.s32 	%p25, %r4, %r41;
	setp.lt.s32 	%p26, %r24, 0;
	setp.ge.s32 	%p27, %r24, %r36;
	or.pred  	%p28, %p27, %p25;
	mov.f32 	%f295, 0f00000000;
	or.pred  	%p29, %p28, %p26;
	@%p29 bra 	$L__BB0_13;
	add.s32 	%r78, %r24, %r20;
	mul.wide.s32 	%rd101, %r78, 4;
	add.s64 	%rd102, %rd21, %rd101;
	ld.global.nc.f32 	%f295, [%rd102];
$L__BB0_13:
	ld.global.nc.f32 	%f167, [%rd325];
	fma.rn.f32 	%f54, %f294, %f167, %f306;
	fma.rn.f32 	%f55, %f295, %f167, %f314;
	ld.global.nc.f32 	%f168, [%rd324];
	fma.rn.f32 	%f56, %f294, %f168, %f305;
	fma.rn.f32 	%f57, %f295, %f168, %f313;
	ld.global.nc.f32 	%f169, [%rd323];
	fma.rn.f32 	%f58, %f294, %f169, %f304;
	fma.rn.f32 	%f59, %f295, %f169, %f312;
	ld.global.nc.f32 	%f170, [%rd322];
	fma.rn.f32 	%f60, %f294, %f170, %f303;
	fma.rn.f32 	%f61, %f295, %f170, %f311;
	ld.global.nc.f32 	%f171, [%rd321];
	fma.rn.f32 	%f62, %f294, %f171, %f302;
	fma.rn.f32 	%f63, %f295, %f171, %f310;
	ld.global.nc.f32 	%f172, [%rd320];
	fma.rn.f32 	%f64, %f294, %f172, %f301;
	fma.rn.f32 	%f65, %f295, %f172, %f309;
	ld.global.nc.f32 	%f173, [%rd319];
	fma.rn.f32 	%f66, %f294, %f173, %f300;
	fma.rn.f32 	%f67, %f295, %f173, %f308;
	ld.global.nc.f32 	%f174, [%rd318];
	fma.rn.f32 	%f68, %f294, %f174, %f299;
	fma.rn.f32 	%f69, %f295, %f174, %f307;
	mov.f32 	%f297, 0f00000000;
	mov.f32 	%f298, %f297;
	@%p17 bra 	$L__BB0_18;
	setp.ge.s32 	%p31, %r1, %r41;
	mad.lo.s32 	%r79, %r47, %r88, %r47;
	add.s32 	%r25, %r79, %r6;
	add.s32 	%r26, %r25, %r43;
	setp.gt.s32 	%p32, %r25, -1;
	setp.lt.s32 	%p33, %r25, %r36;
	and.pred  	%p34, %p32, %p33;
	not.pred 	%p36, %p34;
	mov.f32 	%f297, 0f00000000;
	or.pred  	%p37, %p31, %p36;
	@%p37 bra 	$L__BB0_16;
	add.s32 	%r80, %r25, %r20;
	mul.wide.s32 	%rd103, %r80, 4;
	add.s64 	%rd104, %rd21, %rd103;
	ld.global.nc.f32 	%f297, [%rd104];
$L__BB0_16:
	setp.ge.s32 	%p38, %r4, %r41;
	setp.lt.s32 	%p39, %r26, 0;
	setp.ge.s32 	%p40, %r26, %r36;
	or.pred  	%p41, %p40, %p38;
	mov.f32 	%f298, 0f00000000;
	or.pred  	%p42, %p41, %p39;
	@%p42 bra 	$L__BB0_18;
	add.s32 	%r81, %r26, %r20;
	mul.wide.s32 	%rd105, %r81, 4;
	add.s64 	%rd106, %rd21, %rd105;
	ld.global.nc.f32 	%f298, [%rd106];
$L__BB0_18:
	ld.global.nc.f32 	%f177, [%rd325+4];
	add.s64 	%rd325, %rd325, 8;
	fma.rn.f32 	%f306, %f297, %f177, %f54;
	fma.rn.f32 	%f314, %f298, %f177, %f55;
	ld.global.nc.f32 	%f178, [%rd324+4];
	add.s64 	%rd324, %rd324, 8;
	fma.rn.f32 	%f305, %f297, %f178, %f56;
	fma.rn.f32 	%f313, %f298, %f178, %f57;
	ld.global.nc.f32 	%f179, [%rd323+4];
	add.s64 	%rd323, %rd323, 8;
	fma.rn.f32 	%f304, %f297, %f179, %f58;
	fma.rn.f32 	%f312, %f298, %f179, %f59;
	ld.global.nc.f32 	%f180, [%rd322+4];
	add.s64 	%rd322, %rd322, 8;
	fma.rn.f32 	%f303, %f297, %f180, %f60;
	fma.rn.f32 	%f311, %f298, %f180, %f61;
	ld.global.nc.f32 	%f181, [%rd321+4];
	add.s64 	%rd321, %rd321, 8;
	fma.rn.f32 	%f302, %f297, %f181, %f62;
	fma.rn.f32 	%f310, %f298, %f181, %f63;
	ld.global.nc.f32 	%f182, [%rd320+4];
	add.s64 	%rd320, %rd320, 8;
	fma.rn.f32 	%f301, %f297, %f182, %f64;
	fma.rn.f32 	%f309, %f298, %f182, %f65;
	ld.global.nc.f32 	%f183, [%rd319+4];
	add.s64 	%rd319, %rd319, 8;
	fma.rn.f32 	%f300, %f297, %f183, %f66;
	fma.rn.f32 	%f308, %f298, %f183, %f67;
	ld.global.nc.f32 	%f184, [%rd318+4];
	add.s64 	%rd318, %rd318, 8;
	fma.rn.f32 	%f299, %f297, %f184, %f68;
	fma.rn.f32 	%f307, %f298, %f184, %f69;
	add.s32 	%r88, %r88, 2;
	add.s32 	%r87, %r87, 2;
	setp.ne.s32 	%p43, %r87, 0;
	mov.u32 	%r89, %r15;
	@%p43 bra 	$L__BB0_8;
$L__BB0_19:
	setp.eq.s32 	%p44, %r14, 0;
	mov.f32 	%f317, 0f00000000;
	@%p44 bra 	$L__BB0_26;
	mov.f32 	%f316, 0f00000000;
	not.pred 	%p45, %p1;
	@%p45 bra 	$L__BB0_25;
	setp.ge.s32 	%p46, %r1, %r41;
	mad.lo.s32 	%r30, %r89, %r47, %r6;
	add.s32 	%r31, %r30, %r43;
	setp.gt.s32 	%p47, %r30, -1;
	setp.lt.s32 	%p48, %r30, %r36;
	and.pred  	%p49, %p47, %p48;
	not.pred 	%p51, %p49;
	mov.f32 	%f316, 0f00000000;
	or.pred  	%p52, %p46, %p51;
	@%p52 bra 	$L__BB0_23;
	add.s32 	%r82, %r30, %r20;
	mul.wide.s32 	%rd107, %r82, 4;
	add.s64 	%rd108, %rd21, %rd107;
	ld.global.nc.f32 	%f316, [%rd108];
$L__BB0_23:
	setp.ge.s32 	%p53, %r4, %r41;
	setp.lt.s32 	%p54, %r31, 0;
	setp.ge.s32 	%p55, %r31, %r36;
	or.pred  	%p56, %p55, %p53;
	or.pred  	%p57, %p56, %p54;
	@%p57 bra 	$L__BB0_25;
	add.s32 	%r83, %r31, %r20;
	mul.wide.s32 	%rd109, %r83, 4;
	add.s64 	%rd110, %rd21, %rd109;
	ld.global.nc.f32 	%f317, [%rd110];
$L__BB0_25:
	ld.global.nc.f32 	%f188, [%rd325];
	add.s64 	%rd325, %rd325, 4;
	fma.rn.f32 	%f306, %f316, %f188, %f306;
	fma.rn.f32 	%f314, %f317, %f188, %f314;
	ld.global.nc.f32 	%f189, [%rd324];
	add.s64 	%rd324, %rd324, 4;
	fma.rn.f32 	%f305, %f316, %f189, %f305;
	fma.rn.f32 	%f313, %f317, %f189, %f313;
	ld.global.nc.f32 	%f190, [%rd323];
	add.s64 	%rd323, %rd323, 4;
	fma.rn.f32 	%f304, %f316, %f190, %f304;
	fma.rn.f32 	%f312, %f317, %f190, %f312;
	ld.global.nc.f32 	%f191, [%rd322];
	add.s64 	%rd322, %rd322, 4;
	fma.rn.f32 	%f303, %f316, %f191, %f303;
	fma.rn.f32 	%f311, %f317, %f191, %f311;
	ld.global.nc.f32 	%f192, [%rd321];
	add.s64 	%rd321, %rd321, 4;
	fma.rn.f32 	%f302, %f316, %f192, %f302;
	fma.rn.f32 	%f310, %f317, %f192, %f310;
	ld.global.nc.f32 	%f193, [%rd320];
	add.s64 	%rd320, %rd320, 4;
	fma.rn.f32 	%f301, %f316, %f193, %f301;
	fma.rn.f32 	%f309, %f317, %f193, %f309;
	ld.global.nc.f32 	%f194, [%rd319];
	add.s64 	%rd319, %rd319, 4;
	fma.rn.f32 	%f300, %f316, %f194, %f300;
	fma.rn.f32 	%f308, %f317, %f194, %f308;
	ld.global.nc.f32 	%f195, [%rd318];
	add.s64 	%rd318, %rd318, 4;
	fma.rn.f32 	%f299, %f316, %f195, %f299;
	fma.rn.f32 	%f307, %f317, %f195, %f307;
$L__BB0_26:
	add.s32 	%r86, %r86, 1;
	setp.ne.s32 	%p58, %r86, %r38;
	@%p58 bra 	$L__BB0_6;
	add.s32 	%r85, %r85, 1;
	setp.ne.s32 	%p59, %r85, %r34;
	@%p59 bra 	$L__BB0_5;
$L__BB0_28:
	setp.ge.s32 	%p60, %r1, %r41;
	cvt.s64.s32 	%rd111, %r37;
	mul.lo.s64 	%rd112, %rd111, %rd3;
	cvt.u64.u32 	%rd113, %r40;
	mul.lo.s64 	%rd114, %rd112, %rd113;
	cvt.s64.s32 	%rd115, %r41;
	mul.lo.s64 	%rd70, %rd114, %rd115;
	mul.lo.s32 	%r84, %r41, %r40;
	cvt.s64.s32 	%rd71, %r84;
	cvt.u64.u32 	%rd72, %r3;
	cvta.to.global.u64 	%rd116, %rd78;
	mul.wide.u32 	%rd117, %r3, 4;
	add.s64 	%rd73, %rd116, %rd117;
	@%p60 bra 	$L__BB0_62;
	mul.wide.u32 	%rd118, %r2, %r41;
	cvt.u64.u32 	%rd119, %r1;
	setp.ne.s64 	%p61, %rd78, 0;
	add.s64 	%rd120, %rd70, %rd119;
	add.s64 	%rd74, %rd120, %rd118;
	@%p61 bra 	$L__BB0_46;
	setp.ge.s32 	%p70, %r3, %r37;
	@%p70 bra 	$L__BB0_32;
	mad.lo.s64 	%rd152, %rd72, %rd71, %rd74;
	shl.b64 	%rd153, %rd152, 2;
	add.s64 	%rd154, %rd1, %rd153;
	st.global.f32 	[%rd154], %f306;
$L__BB0_32:
	setp.ge.s32 	%p71, %r7, %r37;
	@%p71 bra 	$L__BB0_34;
	cvt.u64.u32 	%rd155, %r7;
	mad.lo.s64 	%rd156, %rd155, %rd71, %rd74;
	shl.b64 	%rd157, %rd156, 2;
	add.s64 	%rd158, %rd1, %rd157;
	st.global.f32 	[%rd158], %f305;
$L__BB0_34:
	setp.ge.s32 	%p72, %r8, %r37;
	@%p72 bra 	$L__BB0_36;
	cvt.u64.u32 	%rd159, %r8;
	mad.lo.s64 	%rd160, %rd159, %rd71, %rd74;
	shl.b64 	%rd161, %rd160, 2;
	add.s64 	%rd162, %rd1, %rd161;
	st.global.f32 	[%rd162], %f304;
$L__BB0_36:
	setp.ge.s32 	%p73, %r9, %r37;
	@%p73 bra 	$L__BB0_38;
	cvt.u64.u32 	%rd163, %r9;
	mad.lo.s64 	%rd164, %rd163, %rd71, %rd74;
	shl.b64 	%rd165, %rd164, 2;
	add.s64 	%rd166, %rd1, %rd165;
	st.global.f32 	[%rd166], %f303;
$L__BB0_38:
	setp.ge.s32 	%p74, %r10, %r37;
	@%p74 bra 	$L__BB0_40;
	cvt.u64.u32 	%rd167, %r10;
	mad.lo.s64 	%rd168, %rd167, %rd71, %rd74;
	shl.b64 	%rd169, %rd168, 2;
	add.s64 	%rd170, %rd1, %rd169;
	st.global.f32 	[%rd170], %f302;
$L__BB0_40:
	setp.ge.s32 	%p75, %r11, %r37;
	@%p75 bra 	$L__BB0_42;
	cvt.u64.u32 	%rd171, %r11;
	mad.lo.s64 	%rd172, %rd171, %rd71, %rd74;
	shl.b64 	%rd173, %rd172, 2;
	add.s64 	%rd174, %rd1, %rd173;
	st.global.f32 	[%rd174], %f301;
$L__BB0_42:
	setp.ge.s32 	%p76, %r12, %r37;
	@%p76 bra 	$L__BB0_44;
	cvt.u64.u32 	%rd175, %r12;
	mad.lo.s64 	%rd176, %rd175, %rd71, %rd74;
	shl.b64 	%rd177, %rd176, 2;
	add.s64 	%rd178, %rd1, %rd177;
	st.global.f32 	[%rd178], %f300;
$L__BB0_44:
	setp.ge.s32 	%p77, %r13, %r37;
	@%p77 bra 	$L__BB0_62;
	cvt.u64.u32 	%rd179, %r13;
	mad.lo.s64 	%rd180, %rd179, %rd71, %rd74;
	shl.b64 	%rd181, %rd180, 2;
	add.s64 	%rd182, %rd1, %rd181;
	st.global.f32 	[%rd182], %f299;
	bra.uni 	$L__BB0_62;
$L__BB0_46:
	setp.ge.s32 	%p62, %r3, %r37;
	@%p62 bra 	$L__BB0_48;
	ld.global.nc.f32 	%f196, [%rd73];
	add.f32 	%f197, %f306, %f196;
	mad.lo.s64 	%rd121, %rd72, %rd71, %rd74;
	shl.b64 	%rd122, %rd121, 2;
	add.s64 	%rd123, %rd1, %rd122;
	st.global.f32 	[%rd123], %f197;
$L__BB0_48:
	setp.ge.s32 	%p63, %r7, %r37;
	@%p63 bra 	$L__BB0_50;
	cvt.u64.u32 	%rd124, %r7;
	ld.global.nc.f32 	%f198, [%rd73+4];
	add.f32 	%f199, %f305, %f198;
	mad.lo.s64 	%rd125, %rd124, %rd71, %rd74;
	shl.b64 	%rd126, %rd125, 2;
	add.s64 	%rd127, %rd1, %rd126;
	st.global.f32 	[%rd127], %f199;
$L__BB0_50:
	setp.ge.s32 	%p64, %r8, %r37;
	@%p64 bra 	$L__BB0_52;
	cvt.u64.u32 	%rd128, %r8;
	ld.global.nc.f32 	%f200, [%rd73+8];
	add.f32 	%f201, %f304, %f200;
	mad.lo.s64 	%rd129, %rd128, %rd71, %rd74;
	shl.b64 	%rd130, %rd129, 2;
	add.s64 	%rd131, %rd1, %rd130;
	st.global.f32 	[%rd131], %f201;
$L__BB0_52:
	setp.ge.s32 	%p65, %r9, %r37;
	@%p65 bra 	$L__BB0_54;
	cvt.u64.u32 	%rd132, %r9;
	ld.global.nc.f32 	%f202, [%rd73+12];
	add.f32 	%f203, %f303, %f202;
	mad.lo.s64 	%rd133, %rd132, %rd71, %rd74;
	shl.b64 	%rd134, %rd133, 2;
	add.s64 	%rd135, %rd1, %rd134;
	st.global.f32 	[%rd135], %f203;
$L__BB0_54:
	setp.ge.s32 	%p66, %r10, %r37;
	@%p66 bra 	$L__BB0_56;
	cvt.u64.u32 	%rd136, %r10;
	ld.global.nc.f32 	%f204, [%rd73+16];
	add.f32 	%f205, %f302, %f204;
	mad.lo.s64 	%rd137, %rd136, %rd71, %rd74;
	shl.b64 	%rd138, %rd137, 2;
	add.s64 	%rd139, %rd1, %rd138;
	st.global.f32 	[%rd139], %f205;
$L__BB0_56:
	setp.ge.s32 	%p67, %r11, %r37;
	@%p67 bra 	$L__BB0_58;
	cvt.u64.u32 	%rd140, %r11;
	ld.global.nc.f32 	%f206, [%rd73+20];
	add.f32 	%f207, %f301, %f206;
	mad.lo.s64 	%rd141, %rd140, %rd71, %rd74;
	shl.b64 	%rd142, %rd141, 2;
	add.s64 	%rd143, %rd1, %rd142;
	st.global.f32 	[%rd143], %f207;
$L__BB0_58:
	setp.ge.s32 	%p68, %r12, %r37;
	@%p68 bra 	$L__BB0_60;
	cvt.u64.u32 	%rd144, %r12;
	ld.global.nc.f32 	%f208, [%rd73+24];
	add.f32 	%f209, %f300, %f208;
	mad.lo.s64 	%rd145, %rd144, %rd71, %rd74;
	shl.b64 	%rd146, %rd145, 2;
	add.s64 	%rd147, %rd1, %rd146;
	st.global.f32 	[%rd147], %f209;
$L__BB0_60:
	setp.ge.s32 	%p69, %r13, %r37;
	@%p69 bra 	$L__BB0_62;
	cvt.u64.u32 	%rd148, %r13;
	ld.global.nc.f32 	%f210, [%rd73+28];
	add.f32 	%f211, %f299, %f210;
	mad.lo.s64 	%rd149, %rd148, %rd71, %rd74;
	shl.b64 	%rd150, %rd149, 2;
	add.s64 	%rd151, %rd1, %rd150;
	st.global.f32 	[%rd151], %f211;
$L__BB0_62:
	setp.ge.s32 	%p78, %r4, %r41;
	@%p78 bra 	$L__BB0_96;
	mul.wide.u32 	%rd75, %r2, %r41;
	setp.ne.s64 	%p79, %rd78, 0;
	@%p79 bra 	$L__BB0_80;
	setp.ge.s32 	%p88, %r3, %r37;
	@%p88 bra 	$L__BB0_66;
	cvt.u64.u32 	%rd238, %r1;
	add.s64 	%rd239, %rd70, %rd238;
	add.s64 	%rd240, %rd239, %rd75;
	mad.lo.s64 	%rd241, %rd72, %rd71, %rd240;
	shl.b64 	%rd242, %rd241, 2;
	add.s64 	%rd243, %rd1, %rd242;
	st.global.f32 	[%rd243+4], %f314;
$L__BB0_66:
	setp.ge.s32 	%p89, %r7, %r37;
	@%p89 bra 	$L__BB0_68;
	cvt.u64.u32 	%rd244, %r7;
	cvt.u64.u32 	%rd245, %r1;
	add.s64 	%rd246, %rd70, %rd245;
	add.s64 	%rd247, %rd246, %rd75;
	mad.lo.s64 	%rd248, %rd244, %rd71, %rd247;
	shl.b64 	%rd249, %rd248, 2;
	add.s64 	%rd250, %rd1, %rd249;
	st.global.f32 	[%rd250+4], %f313;
$L__BB0_68:
	setp.ge.s32 	%p90, %r8, %r37;
	@%p90 bra 	$L__BB0_70;
	cvt.u64.u32 	%rd251, %r8;
	cvt.u64.u32 	%rd252, %r1;
	add.s64 	%rd253, %rd70, %rd252;
	add.s64 	%rd254, %rd253, %rd75;
	mad.lo.s64 	%rd255, %rd251, %rd71, %rd254;
	shl.b64 	%rd256, %rd255, 2;
	add.s64 	%rd257, %rd1, %rd256;
	st.global.f32 	[%rd257+4], %f312;
$L__BB0_70:
	setp.ge.s32 	%p91, %r9, %r37;
	@%p91 bra 	$L__BB0_72;
	cvt.u64.u32 	%rd258, %r9;
	cvt.u64.u32 	%rd259, %r1;
	add.s64 	%rd260, %rd70, %rd259;
	add.s64 	%rd261, %rd260, %rd75;
	mad.lo.s64 	%rd262, %rd258, %rd71, %rd261;
	shl.b64 	%rd263, %rd262, 2;
	add.s64 	%rd264, %rd1, %rd263;
	st.global.f32 	[%rd264+4], %f311;
$L__BB0_72:
	setp.ge.s32 	%p92, %r10, %r37;
	@%p92 bra 	$L__BB0_74;
	cvt.u64.u32 	%rd265, %r10;
	cvt.u64.u32 	%rd266, %r1;
	add.s64 	%rd267, %rd70, %rd266;
	add.s64 	%rd268, %rd267, %rd75;
	mad.lo.s64 	%rd269, %rd265, %rd71, %rd268;
	shl.b64 	%rd270, %rd269, 2;
	add.s64 	%rd271, %rd1, %rd270;
	st.global.f32 	[%rd271+4], %f310;
$L__BB0_74:
	setp.ge.s32 	%p93, %r11, %r37;
	@%p93 bra 	$L__BB0_76;
	cvt.u64.u32 	%rd272, %r11;
	cvt.u64.u32 	%rd273, %r1;
	add.s64 	%rd274, %rd70, %rd273;
	add.s64 	%rd275, %rd274, %rd75;
	mad.lo.s64 	%rd276, %rd272, %rd71, %rd275;
	shl.b64 	%rd277, %rd276, 2;
	add.s64 	%rd278, %rd1, %rd277;
	st.global.f32 	[%rd278+4], %f309;
$L__BB0_76:
	setp.ge.s32 	%p94, %r12, %r37;
	@%p94 bra 	$L__BB0_78;
	cvt.u64.u32 	%rd279, %r12;
	cvt.u64.u32 	%rd280, %r1;
	add.s64 	%rd281, %rd70, %rd280;
	add.s64 	%rd282, %rd281, %rd75;
	mad.lo.s64 	%rd283, %rd279, %rd71, %rd282;
	shl.b64 	%rd284, %rd283, 2;
	add.s64 	%rd285, %rd1, %rd284;
	st.global.f32 	[%rd285+4], %f308;
$L__BB0_78:
	setp.ge.s32 	%p95, %r13, %r37;
	@%p95 bra 	$L__BB0_96;
	cvt.u64.u32 	%rd286, %r13;
	cvt.u64.u32 	%rd287, %r1;
	add.s64 	%rd288, %rd70, %rd287;
	add.s64 	%rd289, %rd288, %rd75;
	mad.lo.s64 	%rd290, %rd286, %rd71, %rd289;
	shl.b64 	%rd291, %rd290, 2;
	add.s64 	%rd292, %rd1, %rd291;
	st.global.f32 	[%rd292+4], %f307;
	bra.uni 	$L__BB0_96;
$L__BB0_80:
	setp.ge.s32 	%p80, %r3, %r37;
	@%p80 bra 	$L__BB0_82;
	ld.global.nc.f32 	%f212, [%rd73];
	add.f32 	%f213, %f314, %f212;
	cvt.u64.u32 	%rd183, %r1;
	add.s64 	%rd184, %rd70, %rd183;
	add.s64 	%rd185, %rd184, %rd75;
	mad.lo.s64 	%rd186, %rd72, %rd71, %rd185;
	shl.b64 	%rd187, %rd186, 2;
	add.s64 	%rd188, %rd1, %rd187;
	st.global.f32 	[%rd188+4], %f213;
$L__BB0_82:
	setp.ge.s32 	%p81, %r7, %r37;
	@%p81 bra 	$L__BB0_84;
	cvt.u64.u32 	%rd189, %r7;
	ld.global.nc.f32 	%f214, [%rd73+4];
	add.f32 	%f215, %f313, %f214;
	cvt.u64.u32 	%rd190, %r1;
	add.s64 	%rd191, %rd70, %rd190;
	add.s64 	%rd192, %rd191, %rd75;
	mad.lo.s64 	%rd193, %rd189, %rd71, %rd192;
	shl.b64 	%rd194, %rd193, 2;
	add.s64 	%rd195, %rd1, %rd194;
	st.global.f32 	[%rd195+4], %f215;
$L__BB0_84:
	setp.ge.s32 	%p82, %r8, %r37;
	@%p82 bra 	$L__BB0_86;
	cvt.u64.u32 	%rd196, %r8;
	ld.global.nc.f32 	%f216, [%rd73+8];
	add.f32 	%f217, %f312, %f216;
	cvt.u64.u32 	%rd197, %r1;
	add.s64 	%rd198, %rd70, %rd197;
	add.s64 	%rd199, %rd198, %rd75;
	mad.lo.s64 	%rd200, %rd196, %rd71, %rd199;
	shl.b64 	%rd201, %rd200, 2;
	add.s64 	%rd202, %rd1, %rd201;
	st.global.f32 	[%rd202+4], %f217;
$L__BB0_86:
	setp.ge.s32 	%p83, %r9, %r37;
	@%p83 bra 	$L__BB0_88;
	cvt.u64.u32 	%rd203, %r9;
	ld.global.nc.f32 	%f218, [%rd73+12];
	add.f32 	%f219, %f311, %f218;
	cvt.u64.u32 	%rd204, %r1;
	add.s64 	%rd205, %rd70, %rd204;
	add.s64 	%rd206, %rd205, %rd75;
	mad.lo.s64 	%rd207, %rd203, %rd71, %rd206;
	shl.b64 	%rd208, %rd207, 2;
	add.s64 	%rd209, %rd1, %rd208;
	st.global.f32 	[%rd209+4], %f219;
$L__BB0_88:
	setp.ge.s32 	%p84, %r10, %r37;
	@%p84 bra 	$L__BB0_90;
	cvt.u64.u32 	%rd210, %r10;
	ld.global.nc.f32 	%f220, [%rd73+16];
	add.f32 	%f221, %f310, %f220;
	cvt.u64.u32 	%rd211, %r1;
	add.s64 	%rd212, %rd70, %rd211;
	add.s64 	%rd213, %rd212, %rd75;
	mad.lo.s64 	%rd214, %rd210, %rd71, %rd213;
	shl.b64 	%rd215, %rd214, 2;
	add.s64 	%rd216, %rd1, %rd215;
	st.global.f32 	[%rd216+4], %f221;
$L__BB0_90:
	setp.ge.s32 	%p85, %r11, %r37;
	@%p85 bra 	$L__BB0_92;
	cvt.u64.u32 	%rd217, %r11;
	ld.global.nc.f32 	%f222, [%rd73+20];
	add.f32 	%f223, %f309, %f222;
	cvt.u64.u32 	%rd218, %r1;
	add.s64 	%rd219, %rd70, %rd218;
	add.s64 	%rd220, %rd219, %rd75;
	mad.lo.s64 	%rd221, %rd217, %rd71, %rd220;
	shl.b64 	%rd222, %rd221, 2;
	add.s64 	%rd223, %rd1, %rd222;
	st.global.f32 	[%rd223+4], %f223;
$L__BB0_92:
	setp.ge.s32 	%p86, %r12, %r37;
	@%p86 bra 	$L__BB0_94;
	cvt.u64.u32 	%rd224, %r12;
	ld.global.nc.f32 	%f224, [%rd73+24];
	add.f32 	%f225, %f308, %f224;
	cvt.u64.u32 	%rd225, %r1;
	add.s64 	%rd226, %rd70, %rd225;
	add.s64 	%rd227, %rd226, %rd75;
	mad.lo.s64 	%rd228, %rd224, %rd71, %rd227;
	shl.b64 	%rd229, %rd228, 2;
	add.s64 	%rd230, %rd1, %rd229;
	st.global.f32 	[%rd230+4], %f225;
$L__BB0_94:
	setp.ge.s32 	%p87, %r13, %r37;
	@%p87 bra 	$L__BB0_96;
	cvt.u64.u32 	%rd231, %r13;
	ld.global.nc.f32 	%f226, [%rd73+28];
	add.f32 	%f227, %f307, %f226;
	cvt.u64.u32 	%rd232, %r1;
	add.s64 	%rd233, %rd70, %rd232;
	add.s64 	%rd234, %rd233, %rd75;
	mad.lo.s64 	%rd235, %rd231, %rd71, %rd234;
	shl.b64 	%rd236, %rd235, 2;
	add.s64 	%rd237, %rd1, %rd236;
	st.global.f32 	[%rd237+4], %f227;
$L__BB0_96:
	ret;

}


// ===== COMPILED SASS (sm_100) =====

	.target	sm_100

	.elftype	@"ET_EXEC"


//--------------------- .note.nv.tkinfo           --------------------------
	.section	.note.nv.tkinfo,"",@"SHT_NOTE"
	.sectionflags	@"SHF_NOTE_NV_TKINFO"
	.tkinfo
        /*0018*/ 	.word	0x00000002
        /*0030*/ 	.string	""
        /*0030*/ 	.string	"ptxas"
        /*0030*/ 	.string	"Cuda compilation tools, release 13.0, V13.0.88"
        /*0030*/ 	.string	"Build cuda_13.0.r13.0/compiler.36424714_0"
        /*0030*/ 	.string	"-arch sm_100 -m 64 "



//--------------------- .note.nv.cuinfo           --------------------------
	.section	.note.nv.cuinfo,"",@"SHT_NOTE"
	.sectionflags	@"SHF_NOTE_NV_CUINFO"
        /*0018*/ 	.short	0x0002
        /*001a*/ 	.short	0x0064
        /*001c*/ 	.short	0x0082
	.zero		2


//--------------------- .nv.info                  --------------------------
	.section	.nv.info,"",@"SHT_CUDA_INFO"
	.align	4


	//----- nvinfo : EIATTR_REGCOUNT
	.align		4
        /*0000*/ 	.byte	0x04, 0x2f
        /*0002*/ 	.short	(.L_1 - .L_0)
	.align		4
.L_0:
        /*0004*/ 	.word	index@(_Z32conv2d_fp32_kernel_ampere_opt_v2PKfS0_S0_Pfiiiiiiiiiiiiiii)
        /*0008*/ 	.word	0x00000028


	//----- nvinfo : EIATTR_FRAME_SIZE
	.align		4
.L_1:
        /*000c*/ 	.byte	0x04, 0x11
        /*000e*/ 	.short	(.L_3 - .L_2)
	.align		4
.L_2:
        /*0010*/ 	.word	index@(_Z32conv2d_fp32_kernel_ampere_opt_v2PKfS0_S0_Pfiiiiiiiiiiiiiii)
        /*0014*/ 	.word	0x00000000


	//----- nvinfo : EIATTR_MIN_STACK_SIZE
	.align		4
.L_3:
        /*0018*/ 	.byte	0x04, 0x12
        /*001a*/ 	.short	(.L_5 - .L_4)
	.align		4
.L_4:
        /*001c*/ 	.word	index@(_Z32conv2d_fp32_kernel_ampere_opt_v2PKfS0_S0_Pfiiiiiiiiiiiiiii)
        /*0020*/ 	.word	0x00000000
.L_5:


//--------------------- .nv.compat                --------------------------
	.section	.nv.compat,"",@"SHT_CUDA_COMPAT_INFO"
	.align	4
        /*0000*/ 	.byte	0x02, 0x09, 0x00, 0x00, 0x02, 0x02, 0x01, 0x00, 0x02, 0x05, 0x05, 0x00, 0x03, 0x07, 0x01, 0x01
        /*0010*/ 	.byte	0x02, 0x03, 0x00, 0x00, 0x02, 0x06, 0x01, 0x00, 0x04, 0x0b, 0x08, 0x00, 0x09, 0x00, 0x00, 0x00
        /*0020*/ 	.byte	0x00, 0x00, 0x00, 0x00


//--------------------- .nv.info._Z32conv2d_fp32_kernel_ampere_opt_v2PKfS0_S0_Pfiiiiiiiiiiiiiii --------------------------
	.section	.nv.info._Z32conv2d_fp32_kernel_ampere_opt_v2PKfS0_S0_Pfiiiiiiiiiiiiiii,"",@"SHT_CUDA_INFO"
	.sectionflags	@""
	.align	4


	//----- nvinfo : EIATTR_CUDA_API_VERSION
	.align		4
        /*0000*/ 	.byte	0x04, 0x37
        /*0002*/ 	.short	(.L_7 - .L_6)
.L_6:
        /*0004*/ 	.word	0x00000082


	//----- nvinfo : EIATTR_KPARAM_INFO
	.align		4
.L_7:
        /*0008*/ 	.byte	0x04, 0x17
        /*000a*/ 	.short	(.L_9 - .L_8)
.L_8:
        /*000c*/ 	.word	0x00000000
        /*0010*/ 	.short	0x0012
        /*0012*/ 	.short	0x0058
        /*0014*/ 	.byte	0x00, 0xf0, 0x11, 0x00


	//----- nvinfo : EIATTR_KPARAM_INFO
	.align		4
.L_9:
        /*0018*/ 	.byte	0x04, 0x17
        /*001a*/ 	.short	(.L_11 - .L_10)
.L_10:
        /*001c*/ 	.word	0x00000000
        /*0020*/ 	.short	0x0011
        /*0022*/ 	.short	0x0054
        /*0024*/ 	.byte	0x00, 0xf0, 0x11, 0x00


	//----- nvinfo : EIATTR_KPARAM_INFO
	.align		4
.L_11:
        /*0028*/ 	.byte	0x04, 0x17
        /*002a*/ 	.short	(.L_13 - .L_12)
.L_12:
        /*002c*/ 	.word	0x00000000
        /*0030*/ 	.short	0x0010
        /*0032*/ 	.short	0x0050
        /*0034*/ 	.byte	0x00, 0xf0, 0x11, 0x00


	//----- nvinfo : EIATTR_KPARAM_INFO
	.align		4
.L_13:
        /*0038*/ 	.byte	0x04, 0x17
        /*003a*/ 	.short	(.L_15 - .L_14)
.L_14:
        /*003c*/ 	.word	0x00000000
        /*0040*/ 	.short	0x000f
        /*0042*/ 	.short	0x004c
        /*0044*/ 	.byte	0x00, 0xf0, 0x11, 0x00


	//----- nvinfo : EIATTR_KPARAM_INFO
	.align		4
.L_15:
        /*0048*/ 	.byte	0x04, 0x17
        /*004a*/ 	.short	(.L_17 - .L_16)
.L_16:
        /*004c*/ 	.word	0x00000000
        /*0050*/ 	.short	0x000e
        /*0052*/ 	.short	0x0048
        /*0054*/ 	.byte	0x00, 0xf0, 0x11, 0x00


	//----- nvinfo : EIATTR_KPARAM_INFO
	.align		4
.L_17:
        /*0058*/ 	.byte	0x04, 0x17
        /*005a*/ 	.short	(.L_19 - .L_18)
.L_18:
        /*005c*/ 	.word	0x00000000
        /*0060*/ 	.short	0x000d
        /*0062*/ 	.short	0x0044
        /*0064*/ 	.byte	0x00, 0xf0, 0x11, 0x00


	//----- nvinfo : EIATTR_KPARAM_INFO
	.align		4
.L_19:
        /*0068*/ 	.byte	0x04, 0x17
        /*006a*/ 	.short	(.L_21 - .L_20)
.L_20:
        /*006c*/ 	.word	0x00000000
        /*0070*/ 	.short	0x000c
        /*0072*/ 	.short	0x0040
        /*0074*/ 	.byte	0x00, 0xf0, 0x11, 0x00


	//----- nvinfo : EIATTR_KPARAM_INFO
	.align		4
.L_21:
        /*0078*/ 	.byte	0x04, 0x17
        /*007a*/ 	.short	(.L_23 - .L_22)
.L_22:
        /*007c*/ 	.word	0x00000000
        /*0080*/ 	.short	0x000b
        /*0082*/ 	.short	0x003c
        /*0084*/ 	.byte	0x00, 0xf0, 0x11, 0x00


	//----- nvinfo : EIATTR_KPARAM_INFO
	.align		4
.L_23:
        /*0088*/ 	.byte	0x04, 0x17
        /*008a*/ 	.short	(.L_25 - .L_24)
.L_24:
        /*008c*/ 	.word	0x00000000
        /*0090*/ 	.short	0x000a
        /*0092*/ 	.short	0x0038
        /*0094*/ 	.byte	0x00, 0xf0, 0x11, 0x00


	//----- nvinfo : EIATTR_KPARAM_INFO
	.align		4
.L_25:
        /*0098*/ 	.byte	0x04, 0x17
        /*009a*/ 	.short	(.L_27 - .L_26)
.L_26:
        /*009c*/ 	.word	0x00000000
        /*00a0*/ 	.short	0x0009
        /*00a2*/ 	.short	0x0034
        /*00a4*/ 	.byte	0x00, 0xf0, 0x11, 0x00


	//----- nvinfo : EIATTR_KPARAM_INFO
	.align		4
.L_27:
        /*00a8*/ 	.byte	0x04, 0x17
        /*00aa*/ 	.short	(.L_29 - .L_28)
.L_28:
        /*00ac*/ 	.word	0x00000000
        /*00b0*/ 	.short	0x0008
        /*00b2*/ 	.short	0x0030
        /*00b4*/ 	.byte	0x00, 0xf0, 0x11, 0x00


	//----- nvinfo : EIATTR_KPARAM_INFO
	.align		4
.L_29:
        /*00b8*/ 	.byte	0x04, 0x17
        /*00ba*/ 	.short	(.L_31 - .L_30)
.L_30:
        /*00bc*/ 	.word	0x00000000
        /*00c0*/ 	.short	0x0007
        /*00c2*/ 	.short	0x002c
        /*00c4*/ 	.byte	0x00, 0xf0, 0x11, 0x00


	//----- nvinfo : EIATTR_KPARAM_INFO
	.align		4
.L_31:
        /*00c8*/ 	.byte	0x04, 0x17
        /*00ca*/ 	.short	(.L_33 - .L_32)
.L_32:
        /*00cc*/ 	.word	0x00000000
        /*00d0*/ 	.short	0x0006
        /*00d2*/ 	.short	0x0028
        /*00d4*/ 	.byte	0x00, 0xf0, 0x11, 0x00


	//----- nvinfo : EIATTR_KPARAM_INFO
	.align		4
.L_33:
        /*00d8*/ 	.byte	0x04, 0x17
        /*00da*/ 	.short	(.L_35 - .L_34)
.L_34:
        /*00dc*/ 	.word	0x00000000
        /*00e0*/ 	.short	0x0005
        /*00e2*/ 	.short	0x0024
        /*00e4*/ 	.byte	0x00, 0xf0, 0x11, 0x00


	//----- nvinfo : EIATTR_KPARAM_INFO
	.align		4
.L_35:
        /*00e8*/ 	.byte	0x04, 0x17
        /*00ea*/ 	.short	(.L_37 - .L_36)
.L_36:
        /*00ec*/ 	.word	0x00000000
        /*00f0*/ 	.short	0x0004
        /*00f2*/ 	.short	0x0020
        /*00f4*/ 	.byte	0x00, 0xf0, 0x11, 0x00


	//----- nvinfo : EIATTR_KPARAM_INFO
	.align		4
.L_37:
        /*00f8*/ 	.byte	0x04, 0x17
        /*00fa*/ 	.short	(.L_39 - .L_38)
.L_38:
        /*00fc*/ 	.word	0x00000000
        /*0100*/ 	.short	0x0003
        /*0102*/ 	.short	0x0018
        /*0104*/ 	.byte	0x00, 0xf5, 0x21, 0x00


	//----- nvinfo : EIATTR_KPARAM_INFO
	.align		4
.L_39:
        /*0108*/ 	.byte	0x04, 0x17
        /*010a*/ 	.short	(.L_41 - .L_40)
.L_40:
        /*010c*/ 	.word	0x00000000
        /*0110*/ 	.short	0x0002
        /*0112*/ 	.short	0x0010
        /*0114*/ 	.byte	0x00, 0xf5, 0x21, 0x00


	//----- nvinfo : EIATTR_KPARAM_INFO
	.align		4
.L_41:
        /*0118*/ 	.byte	0x04, 0x17
        /*011a*/ 	.short	(.L_43 - .L_42)
.L_42:
        /*011c*/ 	.word	0x00000000
        /*0120*/ 	.short	0x0001
        /*0122*/ 	.short	0x0008
        /*0124*/ 	.byte	0x00, 0xf5, 0x21, 0x00


	//----- nvinfo : EIATTR_KPARAM_INFO
	.align		4
.L_43:
        /*0128*/ 	.byte	0x04, 0x17
        /*012a*/ 	.short	(.L_45 - .L_44)
.L_44:
        /*012c*/ 	.word	0x00000000
        /*0130*/ 	.short	0x0000
        /*0132*/ 	.short	0x0000
        /*0134*/ 	.byte	0x00, 0xf5, 0x21, 0x00


	//----- nvinfo : EIATTR_SPARSE_MMA_MASK
	.align		4
.L_45:
        /*0138*/ 	.byte	0x03, 0x50
        /*013a*/ 	.short	0x0000


	//----- nvinfo : EIATTR_MAXREG_COUNT
	.align		4
        /*013c*/ 	.byte	0x03, 0x1b
        /*013e*/ 	.short	0x00ff


	//----- nvinfo : EIATTR_MERCURY_ISA_VERSION
	.align		4
        /*0140*/ 	.byte	0x03, 0x5f
        /*0142*/ 	.short	0x0101


	//----- nvinfo : EIATTR_VRC_CTA_INIT_COUNT
	.align		4
        /*0144*/ 	.byte	0x02, 0x4a
	.zero		1
	.zero		1


	//----- nvinfo : EIATTR_EXIT_INSTR_OFFSETS
	.align		4
        /*0148*/ 	.byte	0x04, 0x1c
        /*014a*/ 	.short	(.L_47 - .L_46)


	//   ....[0]....
.L_46:
        /*014c*/ 	.word	0x00000210


	//   ....[1]....
        /*0150*/ 	.word	0x00000260


	//   ....[2]....
        /*0154*/ 	.word	0x00002520


	//   ....[3]....
        /*0158*/ 	.word	0x00002b50


	//   ....[4]....
        /*015c*/ 	.word	0x00002c10


	//   ....[5]....
        /*0160*/ 	.word	0x00003200


	//   ....[6]....
        /*0164*/ 	.word	0x000032c0


	//----- nvinfo : EIATTR_MAX_THREADS
	.align		4
.L_47:
        /*0168*/ 	.byte	0x04, 0x05
        /*016a*/ 	.short	(.L_49 - .L_48)
.L_48:
        /*016c*/ 	.word	0x00000100
        /*0170*/ 	.word	0x00000001
        /*0174*/ 	.word	0x00000001


	//----- nvinfo : EIATTR_CRS_STACK_SIZE
	.align		4
.L_49:
        /*0178*/ 	.byte	0x04, 0x1e
        /*017a*/ 	.short	(.L_51 - .L_50)
.L_50:
        /*017c*/ 	.word	0x00000000


	//----- nvinfo : EIATTR_CBANK_PARAM_SIZE
	.align		4
.L_51:
        /*0180*/ 	.byte	0x03, 0x19
        /*0182*/ 	.short	0x005c


	//----- nvinfo : EIATTR_PARAM_CBANK
	.align		4
        /*0184*/ 	.byte	0x04, 0x0a
        /*0186*/ 	.short	(.L_53 - .L_52)
	.align		4
.L_52:
        /*0188*/ 	.word	index@(.nv.constant0._Z32conv2d_fp32_kernel_ampere_opt_v2PKfS0_S0_Pfiiiiiiiiiiiiiii)
        /*018c*/ 	.short	0x0380
        /*018e*/ 	.short	0x005c


	//----- nvinfo : EIATTR_SW_WAR
	.align		4
.L_53:
        /*0190*/ 	.byte	0x04, 0x36
        /*0192*/ 	.short	(.L_55 - .L_54)
.L_54:
        /*0194*/ 	.word	0x00000008
.L_55:


//--------------------- .nv.callgraph             --------------------------
	.section	.nv.callgraph,"",@"SHT_CUDA_CALLGRAPH"
	.align	4
	.sectionentsize	8
	.align		4
        /*0000*/ 	.word	0x00000000
	.align		4
        /*0004*/ 	.word	0xffffffff
	.align		4
        /*0008*/ 	.word	0x00000000
	.align		4
        /*000c*/ 	.word	0xfffffffe
	.align		4
        /*0010*/ 	.word	0x00000000
	.align		4
        /*0014*/ 	.word	0xfffffffd
	.align		4
        /*0018*/ 	.word	0x00000000
	.align		4
        /*001c*/ 	.word	0xfffffffc


//--------------------- .text._Z32conv2d_fp32_kernel_ampere_opt_v2PKfS0_S0_Pfiiiiiiiiiiiiiii --------------------------
	.section	.text._Z32conv2d_fp32_kernel_ampere_opt_v2PKfS0_S0_Pfiiiiiiiiiiiiiii,"ax",@progbits
	.align	128
        .global         _Z32conv2d_fp32_kernel_ampere_opt_v2PKfS0_S0_Pfiiiiiiiiiiiiiii
        .type           _Z32conv2d_fp32_kernel_ampere_opt_v2PKfS0_S0_Pfiiiiiiiiiiiiiii,@function
        .size           _Z32conv2d_fp32_kernel_ampere_opt_v2PKfS0_S0_Pfiiiiiiiiiiiiiii,(.L_x_31 - _Z32conv2d_fp32_kernel_ampere_opt_v2PKfS0_S0_Pfiiiiiiiiiiiiiii)
        .other          _Z32conv2d_fp32_kernel_ampere_opt_v2PKfS0_S0_Pfiiiiiiiiiiiiiii,@"STO_CUDA_ENTRY STV_DEFAULT"
_Z32conv2d_fp32_kernel_ampere_opt_v2PKfS0_S0_Pfiiiiiiiiiiiiiii:
.text._Z32conv2d_fp32_kernel_ampere_opt_v2PKfS0_S0_Pfiiiiiiiiiiiiiii:
[----:B------:R-:W-:Y:S01]  /*0000*/  LDC R1, c[0x0][0x37c] ;  /* 0x0000df00ff017b82 */ /* 0x000fe20000000800 */
[----:B------:R-:W0:Y:S01]  /*0010*/  LDCU UR6, c[0x0][0x3c0] ;  /* 0x00007800ff0677ac */ /* 0x000e220008000800 */
[----:B------:R-:W1:Y:S01]  /*0020*/  S2R R4, SR_CTAID.X ;  /* 0x0000000000047919 */ /* 0x000e620000002500 */
[----:B------:R-:W2:Y:S01]  /*0030*/  S2R R12, SR_TID.Y ;  /* 0x00000000000c7919 */ /* 0x000ea20000002200 */
[----:B0-----:R-:W-:-:S04]  /*0040*/  UIADD3 UR4, UPT, UPT, UR6, 0x1f, URZ ;  /* 0x0000001f06047890 */ /* 0x001fc8000fffe0ff */
[----:B------:R-:W-:-:S04]  /*0050*/  USHF.R.S32.HI UR5, URZ, 0x1f, UR4 ;  /* 0x0000001fff057899 */ /* 0x000fc80008011404 */
[----:B------:R-:W-:-:S03]  /*0060*/  ULEA.HI UR5, UR5, UR4, URZ, 0x5 ;  /* 0x0000000405057291 */ /* 0x000fc6000f8f28ff */
[----:B------:R-:W0:Y:S01]  /*0070*/  LDCU UR4, c[0x0][0x3bc] ;  /* 0x00007780ff0477ac */ /* 0x000e220008000800 */
[----:B------:R-:W-:-:S06]  /*0080*/  USHF.R.S32.HI UR5, URZ, 0x5, UR5 ;  /* 0x00000005ff057899 */ /* 0x000fcc0008011405 */
[----:B------:R-:W-:Y:S01]  /*0090*/  IMAD R5, RZ, RZ, -UR5 ;  /* 0x80000005ff057e24 */ /* 0x000fe2000f8e02ff */
[----:B------:R-:W-:Y:S02]  /*00a0*/  ISETP.NE.U32.AND P2, PT, RZ, UR5, PT ;  /* 0x00000005ff007c0c */ /* 0x000fe4000bf45070 */
[----:B------:R-:W3:Y:S08]  /*00b0*/  I2F.U32.RP R0, UR5 ;  /* 0x0000000500007d06 */ /* 0x000ef00008209000 */
[----:B---3--:R-:W3:Y:S02]  /*00c0*/  MUFU.RCP R0, R0 ;  /* 0x0000000000007308 */ /* 0x008ee40000001000 */
[----:B---3--:R-:W-:-:S06]  /*00d0*/  IADD3 R2, PT, PT, R0, 0xffffffe, RZ ;  /* 0x0ffffffe00027810 */ /* 0x008fcc0007ffe0ff */
[----:B------:R3:W4:Y:S02]  /*00e0*/  F2I.FTZ.U32.TRUNC.NTZ R3, R2 ;  /* 0x0000000200037305 */ /* 0x000724000021f000 */
[----:B---3--:R-:W-:Y:S02]  /*00f0*/  HFMA2 R2, -RZ, RZ, 0, 0 ;  /* 0x00000000ff027431 */ /* 0x008fe400000001ff */
[----:B----4-:R-:W-:-:S04]  /*0100*/  IMAD R5, R5, R3, RZ ;  /* 0x0000000305057224 */ /* 0x010fc800078e02ff */
[----:B------:R-:W-:-:S06]  /*0110*/  IMAD.HI.U32 R3, R3, R5, R2 ;  /* 0x0000000503037227 */ /* 0x000fcc00078e0002 */
[----:B-1----:R-:W-:-:S04]  /*0120*/  IMAD.HI.U32 R3, R3, R4, RZ ;  /* 0x0000000403037227 */ /* 0x002fc800078e00ff */
[----:B------:R-:W-:-:S04]  /*0130*/  IMAD.MOV R5, RZ, RZ, -R3 ;  /* 0x000000ffff057224 */ /* 0x000fc800078e0a03 */
[----:B------:R-:W-:Y:S02]  /*0140*/  IMAD R0, R5, UR5, R4 ;  /* 0x0000000505007c24 */ /* 0x000fe4000f8e0204 */
[----:B------:R-:W1:Y:S03]  /*0150*/  S2R R5, SR_TID.X ;  /* 0x0000000000057919 */ /* 0x000e660000002100 */
[----:B------:R-:W-:-:S13]  /*0160*/  ISETP.GE.U32.AND P0, PT, R0, UR5, PT ;  /* 0x0000000500007c0c */ /* 0x000fda000bf06070 */
[----:B------:R-:W-:Y:S01]  /*0170*/  @P0 IADD3 R0, PT, PT, R0, -UR5, RZ ;  /* 0x8000000500000c10 */ /* 0x000fe2000fffe0ff */
[----:B------:R-:W-:-:S03]  /*0180*/  @P0 VIADD R3, R3, 0x1 ;  /* 0x0000000103030836 */ /* 0x000fc60000000000 */
[----:B------:R-:W-:-:S13]  /*0190*/  ISETP.GE.U32.AND P1, PT, R0, UR5, PT ;  /* 0x0000000500007c0c */ /* 0x000fda000bf26070 */
[----:B------:R-:W-:Y:S02]  /*01a0*/  @P1 IADD3 R3, PT, PT, R3, 0x1, RZ ;  /* 0x0000000103031810 */ /* 0x000fe40007ffe0ff */
[----:B------:R-:W-:-:S05]  /*01b0*/  @!P2 LOP3.LUT R3, RZ, UR5, RZ, 0x33, !PT ;  /* 0x00000005ff03ac12 */ /* 0x000fca000f8e33ff */
[C---:B--2---:R-:W-:Y:S01]  /*01c0*/  IMAD R12, R3.reuse, 0x10, R12 ;  /* 0x00000010030c7824 */ /* 0x044fe200078e020c */
[----:B------:R-:W-:-:S04]  /*01d0*/  IADD3 R3, PT, PT, -R3, RZ, RZ ;  /* 0x000000ff03037210 */ /* 0x000fc80007ffe1ff */
[----:B0-----:R-:W-:Y:S01]  /*01e0*/  ISETP.GE.AND P0, PT, R12, UR4, PT ;  /* 0x000000040c007c0c */ /* 0x001fe2000bf06270 */
[----:B------:R-:W-:-:S04]  /*01f0*/  IMAD R0, R3, UR5, R4 ;  /* 0x0000000503007c24 */ /* 0x000fc8000f8e0204 */
[----:B-1----:R-:W-:-:S08]  /*0200*/  IMAD R0, R0, 0x10, R5 ;  /* 0x0000001000007824 */ /* 0x002fd000078e0205 */
[----:B------:R-:W-:Y:S05]  /*0210*/  @P0 EXIT ;  /* 0x000000000000094d */ /* 0x000fea0003800000 */
[----:B------:R-:W-:-:S05]  /*0220*/  SHF.L.U32 R10, R0, 0x1, RZ ;  /* 0x00000001000a7819 */ /* 0x000fca00000006ff */
[----:B------:R-:W-:-:S05]  /*0230*/  VIADD R9, R10, 0x1 ;  /* 0x000000010a097836 */ /* 0x000fca0000000000 */
[----:B------:R-:W-:-:S04]  /*0240*/  VIMNMX R0, PT, PT, R10, R9, PT ;  /* 0x000000090a007248 */ /* 0x000fc80003fe0100 */
[----:B------:R-:W-:-:S13]  /*0250*/  ISETP.GE.AND P0, PT, R0, UR6, PT ;  /* 0x0000000600007c0c */ /* 0x000fda000bf06270 */
[----:B------:R-:W-:Y:S05]  /*0260*/  @P0 EXIT ;  /* 0x000000000000094d */ /* 0x000fea0003800000 */
[----:B------:R-:W0:Y:S01]  /*0270*/  LDC.64 R2, c[0x0][0x3c8] ;  /* 0x0000f200ff027b82 */ /* 0x000e220000000a00 */
[----:B------:R-:W1:Y:S01]  /*0280*/  LDCU UR4, c[0x0][0x3b4] ;  /* 0x00007680ff0477ac */ /* 0x000e620008000800 */
[----:B------:R-:W-:Y:S01]  /*0290*/  HFMA2 R13, -RZ, RZ, 0, 0 ;  /* 0x00000000ff0d7431 */ /* 0x000fe200000001ff */
[----:B------:R-:W-:Y:S02]  /*02a0*/  MOV R8, RZ ;  /* 0x000000ff00087202 */ /* 0x000fe40000000f00 */
[----:B------:R-:W-:Y:S01]  /*02b0*/  CS2R R6, SRZ ;  /* 0x0000000000067805 */ /* 0x000fe2000001ff00 */
[----:B------:R-:W1:Y:S01]  /*02c0*/  LDCU UR28, c[0x0][0x3b8] ;  /* 0x00007700ff1c77ac */ /* 0x000e620008000800 */
[----:B------:R-:W-:Y:S02]  /*02d0*/  CS2R R4, SRZ ;  /* 0x0000000000047805 */ /* 0x000fe4000001ff00 */
[----:B------:R-:W-:Y:S01]  /*02e0*/  CS2R R16, SRZ ;  /* 0x0000000000107805 */ /* 0x000fe2000001ff00 */
[----:B------:R-:W2:Y:S01]  /*02f0*/  S2UR UR7, SR_CTAID.Y ;  /* 0x00000000000779c3 */ /* 0x000ea20000002600 */
[----:B------:R-:W0:Y:S01]  /*0300*/  LDCU UR8, c[0x0][0x3d0] ;  /* 0x00007a00ff0877ac */ /* 0x000e220008000800 */
[----:B------:R-:W-:Y:S01]  /*0310*/  CS2R R22, SRZ ;  /* 0x0000000000167805 */ /* 0x000fe2000001ff00 */
[----:B------:R-:W-:Y:S01]  /*0320*/  IMAD.MOV.U32 R0, RZ, RZ, RZ ;  /* 0x000000ffff007224 */ /* 0x000fe200078e00ff */
[----:B------:R-:W-:Y:S01]  /*0330*/  CS2R R14, SRZ ;  /* 0x00000000000e7805 */ /* 0x000fe2000001ff00 */
[----:B------:R-:W3:Y:S01]  /*0340*/  LDCU UR5, c[0x0][0x3c4] ;  /* 0x00007880ff0577ac */ /* 0x000ee20008000800 */
[----:B------:R-:W-:Y:S01]  /*0350*/  IMAD.MOV.U32 R11, RZ, RZ, RZ ;  /* 0x000000ffff0b7224 */ /* 0x000fe200078e00ff */
[----:B------:R-:W4:Y:S01]  /*0360*/  LDCU UR6, c[0x0][0x3a4] ;  /* 0x00007480ff0677ac */ /* 0x000f220008000800 */
[----:B------:R-:W0:Y:S01]  /*0370*/  LDCU.64 UR32, c[0x0][0x358] ;  /* 0x00006b00ff2077ac */ /* 0x000e220008000a00 */
[----:B-1----:R-:W-:Y:S01]  /*0380*/  UISETP.LT.AND UP0, UPT, UR4, UR28, UPT ;  /* 0x0000001c0400728c */ /* 0x002fe2000bf01270 */
[----:B0-----:R-:W-:Y:S01]  /*0390*/  IMAD R19, R10, R2, -UR8 ;  /* 0x800000080a137e24 */ /* 0x001fe2000f8e0202 */
[----:B------:R-:W0:Y:S01]  /*03a0*/  S2UR UR8, SR_CTAID.Z ;  /* 0x00000000000879c3 */ /* 0x000e220000002700 */
[----:B---3--:R-:W-:Y:S01]  /*03b0*/  IMAD R20, R12, UR5, -R3 ;  /* 0x000000050c147c24 */ /* 0x008fe2000f8e0a03 */
[----:B------:R-:W-:Y:S01]  /*03c0*/  USEL UR5, UR4, UR28, UP0 ;  /* 0x0000001c04057287 */ /* 0x000fe20008000000 */
[----:B------:R-:W-:Y:S01]  /*03d0*/  CS2R R2, SRZ ;  /* 0x0000000000027805 */ /* 0x000fe2000001ff00 */
[----:B--2---:R-:W-:-:S02]  /*03e0*/  USHF.L.U32 UR7, UR7, 0x3, URZ ;  /* 0x0000000307077899 */ /* 0x004fc400080006ff */
[----:B------:R-:W-:Y:S02]  /*03f0*/  UISETP.GE.AND UP0, UPT, UR5, 0x1, UPT ;  /* 0x000000010500788c */ /* 0x000fe4000bf06270 */
[----:B------:R-:W-:Y:S02]  /*0400*/  UIADD3 UR40, UPT, UPT, UR7, 0x1, URZ ;  /* 0x0000000107287890 */ /* 0x000fe4000fffe0ff */
[----:B----4-:R-:W-:Y:S02]  /*0410*/  UISETP.LT.OR UP0, UPT, UR6, 0x1, !UP0 ;  /* 0x000000010600788c */ /* 0x010fe4000c701670 */
[----:B------:R-:W-:Y:S02]  /*0420*/  UIADD3 UR39, UPT, UPT, UR7, 0x2, URZ ;  /* 0x0000000207277890 */ /* 0x000fe4000fffe0ff */
[----:B------:R-:W-:Y:S02]  /*0430*/  UIADD3 UR38, UPT, UPT, UR7, 0x3, URZ ;  /* 0x0000000307267890 */ /* 0x000fe4000fffe0ff */
[----:B------:R-:W-:-:S02]  /*0440*/  UIADD3 UR37, UPT, UPT, UR7, 0x4, URZ ;  /* 0x0000000407257890 */ /* 0x000fc4000fffe0ff */
[----:B------:R-:W-:Y:S02]  /*0450*/  UIADD3 UR36, UPT, UPT, UR7, 0x5, URZ ;  /* 0x0000000507247890 */ /* 0x000fe4000fffe0ff */
[----:B------:R-:W-:Y:S02]  /*0460*/  UIADD3 UR35, UPT, UPT, UR7, 0x6, URZ ;  /* 0x0000000607237890 */ /* 0x000fe4000fffe0ff */
[----:B------:R-:W-:Y:S01]  /*0470*/  UIADD3 UR34, UPT, UPT, UR7, 0x7, URZ ;  /* 0x0000000707227890 */ /* 0x000fe2000fffe0ff */
[----:B------:R-:W-:Y:S11]  /*0480*/  BRA.U UP0, `(.L_x_0) ;  /* 0x00000015001c7547 */ /* 0x000ff6000b800000 */
[----:B------:R-:W1:Y:S01]  /*0490*/  LDCU.64 UR12, c[0x0][0x388] ;  /* 0x00007100ff0c77ac */ /* 0x000e620008000a00 */
[----:B------:R-:W-:Y:S02]  /*04a0*/  MOV R8, RZ ;  /* 0x000000ff00087202 */ /* 0x000fe40000000f00 */
[----:B------:R-:W-:Y:S02]  /*04b0*/  CS2R R6, SRZ ;  /* 0x0000000000067805 */ /* 0x000fe4000001ff00 */
[----:B------:R-:W-:Y:S01]  /*04c0*/  CS2R R4, SRZ ;  /* 0x0000000000047805 */ /* 0x000fe2000001ff00 */
[----:B------:R-:W2:Y:S01]  /*04d0*/  LDCU UR16, c[0x0][0x3b0] ;  /* 0x00007600ff1077ac */ /* 0x000ea20008000800 */
[----:B------:R-:W-:Y:S02]  /*04e0*/  CS2R R16, SRZ ;  /* 0x0000000000107805 */ /* 0x000fe4000001ff00 */
[----:B------:R-:W-:Y:S02]  /*04f0*/  CS2R R22, SRZ ;  /* 0x0000000000167805 */ /* 0x000fe4000001ff00 */
[----:B------:R-:W-:Y:S01]  /*0500*/  CS2R R2, SRZ ;  /* 0x0000000000027805 */ /* 0x000fe2000001ff00 */
[----:B------:R-:W-:Y:S01]  /*0510*/  UIMAD UR6, UR6, UR4, URZ ;  /* 0x00000004060672a4 */ /* 0x000fe2000f8e02ff */
[----:B------:R-:W-:Y:S01]  /*0520*/  IMAD.MOV.U32 R0, RZ, RZ, RZ ;  /* 0x000000ffff007224 */ /* 0x000fe200078e00ff */
[----:B------:R-:W3:Y:S01]  /*0530*/  LDCU.64 UR4, c[0x0][0x388] ;  /* 0x00007100ff0477ac */ /* 0x000ee20008000a00 */
[----:B------:R-:W-:-:S02]  /*0540*/  CS2R R14, SRZ ;  /* 0x00000000000e7805 */ /* 0x000fc4000001ff00 */
[----:B------:R-:W-:Y:S01]  /*0550*/  MOV R13, RZ ;  /* 0x000000ff000d7202 */ /* 0x000fe20000000f00 */
[----:B------:R-:W-:Y:S01]  /*0560*/  IMAD.MOV.U32 R11, RZ, RZ, RZ ;  /* 0x000000ffff0b7224 */ /* 0x000fe200078e00ff */
[----:B------:R-:W-:-:S04]  /*0570*/  UIMAD UR6, UR6, UR28, URZ ;  /* 0x0000001c060672a4 */ /* 0x000fc8000f8e02ff */
[----:B------:R-:W-:-:S04]  /*0580*/  UIMAD UR9, UR7, UR6, URZ ;  /* 0x00000006070972a4 */ /* 0x000fc8000f8e02ff */
[----:B-1----:R-:W-:Y:S02]  /*0590*/  UIMAD.WIDE UR12, UR9, 0x4, UR12 ;  /* 0x00000004090c78a5 */ /* 0x002fe4000f8e020c */
[----:B--2---:R-:W-:Y:S02]  /*05a0*/  UISETP.GE.AND UP6, UPT, UR40, UR16, UPT ;  /* 0x000000102800728c */ /* 0x004fe4000bfc6270 */
[----:B------:R-:W-:Y:S02]  /*05b0*/  UIMAD.WIDE UR14, UR6, 0x4, UR12 ;  /* 0x00000004060e78a5 */ /* 0x000fe4000f8e020c */
[----:B------:R-:W-:Y:S02]  /*05c0*/  UISETP.GE.AND UP0, UPT, UR39, UR16, UPT ;  /* 0x000000102700728c */ /* 0x000fe4000bf06270 */
[----:B---3--:R-:W-:Y:S02]  /*05d0*/  USEL UR10, UR14, UR4, !UP6 ;  /* 0x000000040e0a7287 */ /* 0x008fe4000f000000 */
[----:B------:R-:W-:-:S02]  /*05e0*/  USEL UR11, UR15, UR5, !UP6 ;  /* 0x000000050f0b7287 */ /* 0x000fc4000f000000 */
[----:B------:R-:W-:Y:S02]  /*05f0*/  UIMAD.WIDE UR14, UR6, 0x4, UR14 ;  /* 0x00000004060e78a5 */ /* 0x000fe4000f8e020e */
[----:B------:R-:W-:Y:S02]  /*0600*/  UISETP.GE.AND UP1, UPT, UR38, UR16, UPT ;  /* 0x000000102600728c */ /* 0x000fe4000bf26270 */
[----:B------:R-:W-:Y:S02]  /*0610*/  UISETP.GE.AND UP2, UPT, UR37, UR16, UPT ;  /* 0x000000102500728c */ /* 0x000fe4000bf46270 */
[----:B------:R-:W-:Y:S02]  /*0620*/  UISETP.GE.AND UP3, UPT, UR36, UR16, UPT ;  /* 0x000000102400728c */ /* 0x000fe4000bf66270 */
[----:B------:R-:W-:Y:S02]  /*0630*/  UISETP.GE.AND UP4, UPT, UR35, UR16, UPT ;  /* 0x000000102300728c */ /* 0x000fe4000bf86270 */
[----:B------:R-:W-:-:S02]  /*0640*/  UISETP.GE.AND UP5, UPT, UR34, UR16, UPT ;  /* 0x000000102200728c */ /* 0x000fc4000bfa6270 */
[----:B------:R-:W-:Y:S02]  /*0650*/  UISETP.GE.AND UP6, UPT, UR7, UR16, UPT ;  /* 0x000000100700728c */ /* 0x000fe4000bfc6270 */
[----:B------:R-:W-:Y:S02]  /*0660*/  UIMAD.WIDE UR16, UR6, 0x4, UR14 ;  /* 0x00000004061078a5 */ /* 0x000fe4000f8e020e */
[----:B------:R-:W-:Y:S02]  /*0670*/  USEL UR12, UR12, UR4, !UP6 ;  /* 0x000000040c0c7287 */ /* 0x000fe4000f000000 */
[----:B------:R-:W-:Y:S02]  /*0680*/  UIMAD.WIDE UR18, UR6, 0x4, UR16 ;  /* 0x00000004061278a5 */ /* 0x000fe4000f8e0210 */
[----:B------:R-:W-:Y:S02]  /*0690*/  USEL UR14, UR14, UR4, !UP0 ;  /* 0x000000040e0e7287 */ /* 0x000fe4000c000000 */
[----:B------:R-:W-:-:S02]  /*06a0*/  UIMAD.WIDE UR20, UR6, 0x4, UR18 ;  /* 0x00000004061478a5 */ /* 0x000fc4000f8e0212 */
[----:B------:R-:W-:Y:S02]  /*06b0*/  USEL UR16, UR16, UR4, !UP1 ;  /* 0x0000000410107287 */ /* 0x000fe4000c800000 */
[----:B------:R-:W-:Y:S02]  /*06c0*/  UIMAD.WIDE UR24, UR6, 0x4, UR20 ;  /* 0x00000004061878a5 */ /* 0x000fe4000f8e0214 */
[----:B------:R-:W-:Y:S02]  /*06d0*/  USEL UR22, UR20, UR4, !UP3 ;  /* 0x0000000414167287 */ /* 0x000fe4000d800000 */
[----:B------:R-:W-:Y:S02]  /*06e0*/  USEL UR23, UR21, UR5, !UP3 ;  /* 0x0000000515177287 */ /* 0x000fe4000d800000 */
[----:B------:R-:W-:Y:S02]  /*06f0*/  UIMAD.WIDE UR20, UR6, 0x4, UR24 ;  /* 0x00000004061478a5 */ /* 0x000fe4000f8e0218 */
[----:B------:R-:W-:-:S02]  /*0700*/  USEL UR18, UR18, UR4, !UP2 ;  /* 0x0000000412127287 */ /* 0x000fc4000d000000 */
[----:B------:R-:W-:Y:S02]  /*0710*/  USEL UR26, UR24, UR4, !UP4 ;  /* 0x00000004181a7287 */ /* 0x000fe4000e000000 */
[----:B------:R-:W-:Y:S02]  /*0720*/  USEL UR30, UR20, UR4, !UP5 ;  /* 0x00000004141e7287 */ /* 0x000fe4000e800000 */
[----:B------:R-:W-:Y:S02]  /*0730*/  USEL UR13, UR13, UR5, !UP6 ;  /* 0x000000050d0d7287 */ /* 0x000fe4000f000000 */
[----:B------:R-:W-:Y:S02]  /*0740*/  USEL UR15, UR15, UR5, !UP0 ;  /* 0x000000050f0f7287 */ /* 0x000fe4000c000000 */
[----:B------:R-:W-:Y:S02]  /*0750*/  USEL UR17, UR17, UR5, !UP1 ;  /* 0x0000000511117287 */ /* 0x000fe4000c800000 */
[----:B------:R-:W-:-:S02]  /*0760*/  USEL UR19, UR19, UR5, !UP2 ;  /* 0x0000000513137287 */ /* 0x000fc4000d000000 */
[----:B------:R-:W-:Y:S02]  /*0770*/  USEL UR27, UR25, UR5, !UP4 ;  /* 0x00000005191b7287 */ /* 0x000fe4000e000000 */
[----:B------:R-:W-:Y:S02]  /*0780*/  USEL UR31, UR21, UR5, !UP5 ;  /* 0x00000005151f7287 */ /* 0x000fe4000e800000 */
[----:B------:R-:W-:Y:S01]  /*0790*/  ULOP3.LUT UR9, UR28, 0x7ffffffe, URZ, 0xc0, !UPT ;  /* 0x7ffffffe1c097892 */ /* 0x000fe2000f8ec0ff */
[----:B------:R-:W-:-:S11]  /*07a0*/  UMOV UR4, URZ ;  /* 0x000000ff00047c82 */ /* 0x000fd60008000000 */
.L_x_11:
[----:B------:R-:W1:Y:S01]  /*07b0*/  LDCU UR42, c[0x0][0x3a4] ;  /* 0x00007480ff2a77ac */ /* 0x000e620008000800 */
[----:B------:R-:W2:Y:S01]  /*07c0*/  LDCU.64 UR24, c[0x0][0x3a8] ;  /* 0x00007500ff1877ac */ /* 0x000ea20008000a00 */
[----:B------:R-:W3:Y:S01]  /*07d0*/  LDCU.64 UR20, c[0x0][0x380] ;  /* 0x00007000ff1477ac */ /* 0x000ee20008000a00 */
[----:B------:R-:W4:Y:S01]  /*07e0*/  LDCU UR41, c[0x0][0x3a4] ;  /* 0x00007480ff2977ac */ /* 0x000f220008000800 */
[----:B-1----:R-:W-:Y:S02]  /*07f0*/  USHF.R.S32.HI UR5, URZ, 0x1f, UR42 ;  /* 0x0000001fff057899 */ /* 0x002fe4000801142a */
[----:B0-----:R-:W-:Y:S02]  /*0800*/  UIMAD.WIDE.U32 UR42, UR8, UR42, URZ ;  /* 0x0000002a082a72a5 */ /* 0x001fe4000f8e00ff */
[----:B------:R-:W-:Y:S02]  /*0810*/  UIMAD UR5, UR5, UR8, URZ ;  /* 0x00000008050572a4 */ /* 0x000fe4000f8e02ff */
[----:B--2---:R-:W-:-:S02]  /*0820*/  UIMAD.WIDE.U32 UR28, UR42, UR24, URZ ;  /* 0x000000182a1c72a5 */ /* 0x004fc4000f8e00ff */
[----:B------:R-:W-:Y:S02]  /*0830*/  UIADD3 UR6, UPT, UPT, UR43, UR5, URZ ;  /* 0x000000052b067290 */ /* 0x000fe4000fffe0ff */
[----:B------:R-:W-:Y:S02]  /*0840*/  USHF.R.S32.HI UR5, URZ, 0x1f, UR24 ;  /* 0x0000001fff057899 */ /* 0x000fe40008011418 */
[----:B------:R-:W-:-:S04]  /*0850*/  UIMAD UR6, UR6, UR24, URZ ;  /* 0x00000018060672a4 */ /* 0x000fc8000f8e02ff */
[----:B------:R-:W-:Y:S02]  /*0860*/  UIMAD UR5, UR5, UR42, UR6 ;  /* 0x0000002a050572a4 */ /* 0x000fe4000f8e0206 */
[----:B------:R-:W-:Y:S02]  /*0870*/  USHF.R.S32.HI UR6, URZ, 0x1f, UR25 ;  /* 0x0000001fff067899 */ /* 0x000fe40008011419 */
[----:B------:R-:W-:Y:S02]  /*0880*/  UIADD3 UR29, UPT, UPT, UR29, UR5, URZ ;  /* 0x000000051d1d7290 */ /* 0x000fe4000fffe0ff */
[----:B------:R-:W-:Y:S02]  /*0890*/  UIMAD UR5, UR25, UR24, URZ ;  /* 0x00000018190572a4 */ /* 0x000fe4000f8e02ff */
[----:B------:R-:W-:Y:S02]  /*08a0*/  UIMAD UR29, UR29, UR25, URZ ;  /* 0x000000191d1d72a4 */ /* 0x000fe4000f8e02ff */
[----:B------:R-:W-:-:S02]  /*08b0*/  UIMAD.WIDE.U32 UR24, UR28, UR25, URZ ;  /* 0x000000191c1872a5 */ /* 0x000fc4000f8e00ff */
[----:B------:R-:W-:Y:S02]  /*08c0*/  UIMAD UR5, UR5, UR4, URZ ;  /* 0x00000004050572a4 */ /* 0x000fe4000f8e02ff */
[----:B------:R-:W-:Y:S02]  /*08d0*/  UIMAD UR29, UR6, UR28, UR29 ;  /* 0x0000001c061d72a4 */ /* 0x000fe4000f8e021d */
[----:B------:R-:W-:Y:S02]  /*08e0*/  UIADD3 UR6, UP0, UPT, UR5, UR24, URZ ;  /* 0x0000001805067290 */ /* 0x000fe4000ff1e0ff */
[----:B------:R-:W-:Y:S02]  /*08f0*/  UIADD3 UR29, UPT, UPT, UR25, UR29, URZ ;  /* 0x0000001d191d7290 */ /* 0x000fe4000fffe0ff */
[----:B---3--:R-:W-:Y:S02]  /*0900*/  ULEA UR20, UP1, UR6, UR20, 0x2 ;  /* 0x0000001406147291 */ /* 0x008fe4000f8210ff */
[----:B------:R-:W-:-:S02]  /*0910*/  ULEA.HI.X.SX32 UR5, UR5, UR29, 0x1, UP0 ;  /* 0x0000001d05057291 */ /* 0x000fc400080f0eff */
[----:B------:R-:W-:Y:S02]  /*0920*/  UIADD3 UR4, UPT, UPT, UR4, 0x1, URZ ;  /* 0x0000000104047890 */ /* 0x000fe4000fffe0ff */
[----:B------:R-:W-:Y:S01]  /*0930*/  ULEA.HI.X UR5, UR6, UR21, UR5, 0x2, UP1 ;  /* 0x0000001506057291 */ /* 0x000fe200088f1405 */
[----:B------:R-:W-:Y:S01]  /*0940*/  MOV R24, UR20 ;  /* 0x0000001400187c02 */ /* 0x000fe20008000f00 */
[----:B----4-:R-:W-:-:S04]  /*0950*/  UISETP.NE.AND UP0, UPT, UR4, UR41, UPT ;  /* 0x000000290400728c */ /* 0x010fc8000bf05270 */
[----:B------:R-:W-:Y:S01]  /*0960*/  IMAD.U32 R25, RZ, RZ, UR5 ;  /* 0x00000005ff197e24 */ /* 0x000fe2000f8e00ff */
[----:B------:R-:W-:-:S06]  /*0970*/  UMOV UR5, URZ ;  /* 0x000000ff00057c82 */ /* 0x000fcc0008000000 */
.L_x_10:
[----:B------:R-:W0:Y:S01]  /*0980*/  LDC R21, c[0x0][0x3d4] ;  /* 0x0000f500ff157b82 */ /* 0x000e220000000800 */
[----:B------:R-:W1:Y:S01]  /*0990*/  LDCU UR6, c[0x0][0x3b8] ;  /* 0x00007700ff0677ac */ /* 0x000e620008000800 */
[----:B------:R-:W-:Y:S01]  /*09a0*/  HFMA2 R28, -RZ, RZ, 0, 0 ;  /* 0x00000000ff1c7431 */ /* 0x000fe200000001ff */
[----:B------:R-:W2:Y:S01]  /*09b0*/  LDCU UR20, c[0x0][0x3a8] ;  /* 0x00007500ff1477ac */ /* 0x000ea20008000800 */
[----:B------:R-:W3:Y:S01]  /*09c0*/  LDCU UR21, c[0x0][0x3b4] ;  /* 0x00007680ff1577ac */ /* 0x000ee20008000800 */
[----:B-1----:R-:W-:Y:S01]  /*09d0*/  UISETP.NE.AND UP2, UPT, UR6, 0x1, UPT ;  /* 0x000000010600788c */ /* 0x002fe2000bf45270 */
[----:B0-----:R-:W-:Y:S01]  /*09e0*/  IMAD R18, R21, UR5, R20 ;  /* 0x0000000515127c24 */ /* 0x001fe2000f8e0214 */
[----:B------:R-:W-:-:S04]  /*09f0*/  UIADD3 UR5, UPT, UPT, UR5, 0x1, URZ ;  /* 0x0000000105057890 */ /* 0x000fc8000fffe0ff */
[----:B--2---:R-:W-:Y:S01]  /*0a00*/  ISETP.GE.AND P0, PT, R18, UR20, PT ;  /* 0x0000001412007c0c */ /* 0x004fe2000bf06270 */
[----:B---3--:R-:W-:-:S03]  /*0a10*/  UISETP.NE.AND UP1, UPT, UR5, UR21, UPT ;  /* 0x000000150500728c */ /* 0x008fc6000bf25270 */
[----:B------:R-:W-:Y:S01]  /*0a20*/  ISETP.GT.AND P0, PT, R18, -0x1, !P0 ;  /* 0xffffffff1200780c */ /* 0x000fe20004704270 */
[----:B------:R-:W-:-:S12]  /*0a30*/  BRA.U !UP2, `(.L_x_1) ;  /* 0x000000090a5c7547 */ /* 0x000fd8000b800000 */
[----:B------:R-:W0:Y:S01]  /*0a40*/  LDCU UR29, c[0x0][0x3c0] ;  /* 0x00007800ff1d77ac */ /* 0x000e220008000800 */
[----:B------:R-:W1:Y:S01]  /*0a50*/  LDCU UR28, c[0x0][0x3d8] ;  /* 0x00007b00ff1c77ac */ /* 0x000e620008000800 */
[----:B------:R-:W2:Y:S01]  /*0a60*/  LDCU UR24, c[0x0][0x3c8] ;  /* 0x00007900ff1877ac */ /* 0x000ea20008000800 */
[----:B------:R-:W3:Y:S01]  /*0a70*/  LDCU UR25, c[0x0][0x3ac] ;  /* 0x00007580ff1977ac */ /* 0x000ee20008000800 */
[----:B------:R-:W-:Y:S01]  /*0a80*/  UIADD3 UR20, UPT, UPT, -UR9, URZ, URZ ;  /* 0x000000ff09147290 */ /* 0x000fe2000fffe1ff */
[----:B------:R-:W-:-:S11]  /*0a90*/  UMOV UR6, URZ ;  /* 0x000000ff00067c82 */ /* 0x000fd60008000000 */
.L_x_6:
[----:B------:R-:W-:Y:S01]  /*0aa0*/  IMAD.U32 R28, RZ, RZ, UR12 ;  /* 0x0000000cff1c7e24 */ /* 0x000fe2000f8e00ff */
[----:B------:R-:W-:-:S05]  /*0ab0*/  MOV R29, UR13 ;  /* 0x0000000d001d7c02 */ /* 0x000fca0008000f00 */
[----:B------:R4:W5:Y:S01]  /*0ac0*/  LDG.E.CONSTANT R28, desc[UR32][R28.64] ;  /* 0x000000201c1c7981 */ /* 0x000962000c1e9900 */
[----:B------:R-:W-:Y:S01]  /*0ad0*/  BSSY.RECONVERGENT B0, `(.L_x_2) ;  /* 0x0000015000007945 */ /* 0x000fe20003800200 */
[----:B------:R-:W-:Y:S01]  /*0ae0*/  IMAD.MOV.U32 R21, RZ, RZ, RZ ;  /* 0x000000ffff157224 */ /* 0x000fe200078e00ff */
[----:B------:R-:W-:Y:S02]  /*0af0*/  MOV R26, RZ ;  /* 0x000000ff001a7202 */ /* 0x000fe40000000f00 */
[----:B------:R-:W-:Y:S05]  /*0b00*/  @!P0 BRA `(.L_x_3) ;  /* 0x0000000000448947 */ /* 0x000fea0003800000 */
[----:B------:R-:W1:Y:S01]  /*0b10*/  LDC R26, c[0x0][0x3d8] ;  /* 0x0000f600ff1a7b82 */ /* 0x000e620000000800 */
[----:B0-----:R-:W-:Y:S01]  /*0b20*/  ISETP.GE.AND P2, PT, R9, UR29, PT ;  /* 0x0000001d09007c0c */ /* 0x001fe2000bf46270 */
[----:B------:R-:W-:Y:S02]  /*0b30*/  HFMA2 R21, -RZ, RZ, 0, 0 ;  /* 0x00000000ff157431 */ /* 0x000fe400000001ff */
[----:B-1----:R-:W-:Y:S02]  /*0b40*/  IMAD R33, R26, UR6, R19 ;  /* 0x000000061a217c24 */ /* 0x002fe4000f8e0213 */
[----:B------:R-:W-:Y:S02]  /*0b50*/  IMAD.MOV.U32 R26, RZ, RZ, RZ ;  /* 0x000000ffff1a7224 */ /* 0x000fe400078e00ff */
[C---:B--2---:R-:W-:Y:S01]  /*0b60*/  VIADD R31, R33.reuse, UR24 ;  /* 0x00000018211f7c36 */ /* 0x044fe20008000000 */
[----:B---3--:R-:W-:-:S04]  /*0b70*/  ISETP.GE.AND P1, PT, R33, UR25, PT ;  /* 0x0000001921007c0c */ /* 0x008fc8000bf26270 */
[----:B------:R-:W-:Y:S02]  /*0b80*/  ISETP.GT.AND P1, PT, R33, -0x1, !P1 ;  /* 0xffffffff2100780c */ /* 0x000fe40004f24270 */
[C---:B------:R-:W-:Y:S02]  /*0b90*/  ISETP.GE.OR P2, PT, R31.reuse, UR25, P2 ;  /* 0x000000191f007c0c */ /* 0x040fe40009746670 */
[----:B------:R-:W-:Y:S02]  /*0ba0*/  ISETP.GE.OR P1, PT, R10, UR29, !P1 ;  /* 0x0000001d0a007c0c */ /* 0x000fe4000cf26670 */
[----:B------:R-:W-:-:S11]  /*0bb0*/  ISETP.LT.OR P2, PT, R31, RZ, P2 ;  /* 0x000000ff1f00720c */ /* 0x000fd60001741670 */
[C---:B------:R-:W-:Y:S02]  /*0bc0*/  @!P1 IMAD R33, R18.reuse, UR25, R33 ;  /* 0x0000001912219c24 */ /* 0x040fe4000f8e0221 */
[----:B------:R-:W-:Y:S02]  /*0bd0*/  @!P2 IMAD R31, R18, UR25, R31 ;  /* 0x00000019121fac24 */ /* 0x000fe4000f8e021f */
[----:B------:R-:W-:-:S04]  /*0be0*/  @!P1 IMAD.WIDE R32, R33, 0x4, R24 ;  /* 0x0000000421209825 */ /* 0x000fc800078e0218 */
[----:B------:R-:W-:Y:S01]  /*0bf0*/  @!P2 IMAD.WIDE R30, R31, 0x4, R24 ;  /* 0x000000041f1ea825 */ /* 0x000fe200078e0218 */
[----:B------:R0:W5:Y:S04]  /*0c00*/  @!P1 LDG.E.CONSTANT R21, desc[UR32][R32.64] ;  /* 0x0000002020159981 */ /* 0x000168000c1e9900 */
[----:B------:R0:W5:Y:S02]  /*0c10*/  @!P2 LDG.E.CONSTANT R26, desc[UR32][R30.64] ;  /* 0x000000201e1aa981 */ /* 0x000164000c1e9900 */
.L_x_3:
[----:B0123--:R-:W-:Y:S05]  /*0c20*/  BSYNC.RECONVERGENT B0 ;  /* 0x0000000000007941 */ /* 0x00ffea0003800200 */
.L_x_2:
[----:B------:R-:W-:Y:S01]  /*0c30*/  IMAD.U32 R33, RZ, RZ, UR11 ;  /* 0x0000000bff217e24 */ /* 0x000fe2000f8e00ff */
[----:B------:R-:W-:Y:S01]  /*0c40*/  MOV R32, UR10 ;  /* 0x0000000a00207c02 */ /* 0x000fe20008000f00 */
[----:B------:R-:W-:Y:S01]  /*0c50*/  IMAD.U32 R31, RZ, RZ, UR15 ;  /* 0x0000000fff1f7e24 */ /* 0x000fe2000f8e00ff */
[----:B------:R-:W-:Y:S01]  /*0c60*/  MOV R30, UR14 ;  /* 0x0000000e001e7c02 */ /* 0x000fe20008000f00 */
[----:B------:R-:W-:Y:S01]  /*0c70*/  IMAD.U32 R37, RZ, RZ, UR17 ;  /* 0x00000011ff257e24 */ /* 0x000fe2000f8e00ff */
[----:B------:R-:W-:Y:S01]  /*0c80*/  MOV R36, UR16 ;  /* 0x0000001000247c02 */ /* 0x000fe20008000f00 */
[----:B------:R-:W-:Y:S01]  /*0c90*/  IMAD.U32 R35, RZ, RZ, UR19 ;  /* 0x00000013ff237e24 */ /* 0x000fe2000f8e00ff */
[----:B------:R-:W-:Y:S01]  /*0ca0*/  MOV R34, UR18 ;  /* 0x0000001200227c02 */ /* 0x000fe20008000f00 */
[----:B------:R-:W2:Y:S01]  /*0cb0*/  LDG.E.CONSTANT R33, desc[UR32][R32.64] ;  /* 0x0000002020217981 */ /* 0x000ea2000c1e9900 */
[C---:B-----5:R-:W-:Y:S01]  /*0cc0*/  FFMA R23, R28.reuse, R21, R23 ;  /* 0x000000151c177223 */ /* 0x060fe20000000017 */
[----:B------:R-:W-:Y:S01]  /*0cd0*/  FFMA R11, R28, R26, R11 ;  /* 0x0000001a1c0b7223 */ /* 0x000fe2000000000b */
[----:B----4-:R-:W-:Y:S01]  /*0ce0*/  IMAD.U32 R29, RZ, RZ, UR23 ;  /* 0x00000017ff1d7e24 */ /* 0x010fe2000f8e00ff */
[----:B------:R-:W3:Y:S01]  /*0cf0*/  LDG.E.CONSTANT R31, desc[UR32][R30.64] ;  /* 0x000000201e1f7981 */ /* 0x000ee2000c1e9900 */
[----:B------:R-:W-:-:S03]  /*0d00*/  MOV R28, UR22 ;  /* 0x00000016001c7c02 */ /* 0x000fc60008000f00 */
[----:B------:R0:W4:Y:S04]  /*0d10*/  LDG.E.CONSTANT R32, desc[UR32][R36.64] ;  /* 0x0000002024207981 */ /* 0x000128000c1e9900 */
[----:B------:R1:W4:Y:S04]  /*0d20*/  LDG.E.CONSTANT R30, desc[UR32][R34.64] ;  /* 0x00000020221e7981 */ /* 0x000328000c1e9900 */
[----:B------:R-:W4:Y:S01]  /*0d30*/  LDG.E.CONSTANT R29, desc[UR32][R28.64] ;  /* 0x000000201c1d7981 */ /* 0x000f22000c1e9900 */
[----:B0-----:R-:W-:Y:S01]  /*0d40*/  MOV R36, UR26 ;  /* 0x0000001a00247c02 */ /* 0x001fe20008000f00 */
[----:B------:R-:W-:Y:S01]  /*0d50*/  IMAD.U32 R37, RZ, RZ, UR27 ;  /* 0x0000001bff257e24 */ /* 0x000fe2000f8e00ff */
[----:B-1----:R-:W-:Y:S01]  /*0d60*/  MOV R34, UR30 ;  /* 0x0000001e00227c02 */ /* 0x002fe20008000f00 */
[----:B------:R-:W-:-:S03]  /*0d70*/  IMAD.U32 R35, RZ, RZ, UR31 ;  /* 0x0000001fff237e24 */ /* 0x000fc6000f8e00ff */
[----:B------:R-:W4:Y:S04]  /*0d80*/  LDG.E.CONSTANT R28, desc[UR32][R36.64] ;  /* 0x00000020241c7981 */ /* 0x000f28000c1e9900 */
[----:B------:R-:W4:Y:S01]  /*0d90*/  LDG.E.CONSTANT R27, desc[UR32][R34.64] ;  /* 0x00000020221b7981 */ /* 0x000f22000c1e9900 */
[----:B------:R-:W-:Y:S01]  /*0da0*/  BSSY.RECONVERGENT B0, `(.L_x_4) ;  /* 0x0000023000007945 */ /* 0x000fe20003800200 */
[CC--:B--2---:R-:W-:Y:S01]  /*0db0*/  FFMA R22, R33.reuse, R21.reuse, R22 ;  /* 0x0000001521167223 */ /* 0x0c4fe20000000016 */
[-C--:B------:R-:W-:Y:S01]  /*0dc0*/  FFMA R13, R33, R26.reuse, R13 ;  /* 0x0000001a210d7223 */ /* 0x080fe2000000000d */
[CC--:B---3--:R-:W-:Y:S01]  /*0dd0*/  FFMA R16, R31.reuse, R21.reuse, R16 ;  /* 0x000000151f107223 */ /* 0x0c8fe20000000010 */
[-C--:B------:R-:W-:Y:S01]  /*0de0*/  FFMA R14, R31, R26.reuse, R14 ;  /* 0x0000001a1f0e7223 */ /* 0x080fe2000000000e */
[CC--:B----4-:R-:W-:Y:S01]  /*0df0*/  FFMA R17, R32.reuse, R21.reuse, R17 ;  /* 0x0000001520117223 */ /* 0x0d0fe20000000011 */
[-C--:B------:R-:W-:Y:S01]  /*0e00*/  FFMA R15, R32, R26.reuse, R15 ;  /* 0x0000001a200f7223 */ /* 0x080fe2000000000f */
[CC--:B------:R-:W-:Y:S01]  /*0e10*/  FFMA R5, R30.reuse, R21.reuse, R5 ;  /* 0x000000151e057223 */ /* 0x0c0fe20000000005 */
[-C--:B------:R-:W-:Y:S01]  /*0e20*/  FFMA R0, R30, R26.reuse, R0 ;  /* 0x0000001a1e007223 */ /* 0x080fe20000000000 */
[CC--:B------:R-:W-:Y:S01]  /*0e30*/  FFMA R6, R29.reuse, R21.reuse, R6 ;  /* 0x000000151d067223 */ /* 0x0c0fe20000000006 */
[-C--:B------:R-:W-:Y:S01]  /*0e40*/  FFMA R2, R29, R26.reuse, R2 ;  /* 0x0000001a1d027223 */ /* 0x080fe20000000002 */
[CC--:B------:R-:W-:Y:S01]  /*0e50*/  FFMA R7, R28.reuse, R21.reuse, R7 ;  /* 0x000000151c077223 */ /* 0x0c0fe20000000007 */
[-C--:B------:R-:W-:Y:S01]  /*0e60*/  FFMA R3, R28, R26.reuse, R3 ;  /* 0x0000001a1c037223 */ /* 0x080fe20000000003 */
[C---:B------:R-:W-:Y:S01]  /*0e70*/  FFMA R8, R27.reuse, R21, R8 ;  /* 0x000000151b087223 */ /* 0x040fe20000000008 */
[----:B------:R-:W-:Y:S01]  /*0e80*/  FFMA R4, R27, R26, R4 ;  /* 0x0000001a1b047223 */ /* 0x000fe20000000004 */
[----:B------:R-:W-:Y:S01]  /*0e90*/  MOV R21, RZ ;  /* 0x000000ff00157202 */ /* 0x000fe20000000f00 */
[----:B------:R-:W-:Y:S01]  /*0ea0*/  IMAD.MOV.U32 R26, RZ, RZ, RZ ;  /* 0x000000ffff1a7224 */ /* 0x000fe200078e00ff */
[----:B------:R-:W-:Y:S06]  /*0eb0*/  @!P0 BRA `(.L_x_5) ;  /* 0x0000000000448947 */ /* 0x000fec0003800000 */
[----:B------:R-:W-:Y:S01]  /*0ec0*/  UIMAD UR21, UR6, UR28, UR28 ;  /* 0x0000001c061572a4 */ /* 0x000fe2000f8e021c */
[----:B------:R-:W-:Y:S01]  /*0ed0*/  ISETP.GE.AND P2, PT, R9, UR29, PT ;  /* 0x0000001d09007c0c */ /* 0x000fe2000bf46270 */
[----:B------:R-:W-:Y:S02]  /*0ee0*/  HFMA2 R21, -RZ, RZ, 0, 0 ;  /* 0x00000000ff157431 */ /* 0x000fe400000001ff */
[----:B------:R-:W-:Y:S02]  /*0ef0*/  IMAD.MOV.U32 R26, RZ, RZ, RZ ;  /* 0x000000ffff1a7224 */ /* 0x000fe400078e00ff */
[----:B------:R-:W-:-:S04]  /*0f00*/  IADD3 R31, PT, PT, R19, UR21, RZ ;  /* 0x00000015131f7c10 */ /* 0x000fc8000fffe0ff */
[C---:B------:R-:W-:Y:S01]  /*0f10*/  ISETP.GE.AND P1, PT, R31.reuse, UR25, PT ;  /* 0x000000191f007c0c */ /* 0x040fe2000bf26270 */
[----:B------:R-:W-:-:S03]  /*0f20*/  VIADD R29, R31, UR24 ;  /* 0x000000181f1d7c36 */ /* 0x000fc60008000000 */
        /* <DEDUP_REMOVED lines=10> */
.L_x_5:
[----:B------:R-:W-:Y:S05]  /*0fd0*/  BSYNC.RECONVERGENT B0 ;  /* 0x0000000000007941 */ /* 0x000fea0003800200 */
.L_x_4:
[----:B0-----:R-:W-:Y:S01]  /*0fe0*/  MOV R28, UR12 ;  /* 0x0000000c001c7c02 */ /* 0x001fe20008000f00 */
[----:B------:R-:W-:-:S05]  /*0ff0*/  IMAD.U32 R29, RZ, RZ, UR13 ;  /* 0x0000000dff1d7e24 */ /* 0x000fca000f8e00ff */
[----:B------:R0:W2:Y:S01]  /*1000*/  LDG.E.CONSTANT R28, desc[UR32][R28.64+0x4] ;  /* 0x000004201c1c7981 */ /* 0x0000a2000c1e9900 */
        /* <DEDUP_REMOVED lines=8> */
[----:B------:R-:W3:Y:S01]  /*1090*/  LDG.E.CONSTANT R33, desc[UR32][R32.64+0x4] ;  /* 0x0000042020217981 */ /* 0x000ee2000c1e9900 */
[----:B0-----:R-:W-:-:S03]  /*10a0*/  IMAD.U32 R29, RZ, RZ, UR23 ;  /* 0x00000017ff1d7e24 */ /* 0x001fc6000f8e00ff */
[----:B------:R-:W4:Y:S04]  /*10b0*/  LDG.E.CONSTANT R31, desc[UR32][R30.64+0x4] ;  /* 0x000004201e1f7981 */ /* 0x000f28000c1e9900 */
[----:B------:R0:W4:Y:S04]  /*10c0*/  LDG.E.CONSTANT R32, desc[UR32][R36.64+0x4] ;  /* 0x0000042024207981 */ /* 0x000128000c1e9900 */
[----:B------:R1:W4:Y:S01]  /*10d0*/  LDG.E.CONSTANT R30, desc[UR32][R34.64+0x4] ;  /* 0x00000420221e7981 */ /* 0x000322000c1e9900 */
[----:B0-----:R-:W-:Y:S01]  /*10e0*/  MOV R36, UR26 ;  /* 0x0000001a00247c02 */ /* 0x001fe20008000f00 */
[----:B------:R-:W-:Y:S01]  /*10f0*/  IMAD.U32 R37, RZ, RZ, UR27 ;  /* 0x0000001bff257e24 */ /* 0x000fe2000f8e00ff */
[----:B-1----:R-:W-:Y:S01]  /*1100*/  MOV R34, UR30 ;  /* 0x0000001e00227c02 */ /* 0x002fe20008000f00 */
[----:B------:R-:W-:-:S05]  /*1110*/  IMAD.U32 R35, RZ, RZ, UR31 ;  /* 0x0000001fff237e24 */ /* 0x000fca000f8e00ff */
[----:B------:R-:W4:Y:S01]  /*1120*/  LDG.E.CONSTANT R27, desc[UR32][R34.64+0x4] ;  /* 0x00000420221b7981 */ /* 0x000f22000c1e9900 */
[C---:B--2--5:R-:W-:Y:S01]  /*1130*/  FFMA R23, R28.reuse, R21, R23 ;  /* 0x000000151c177223 */ /* 0x064fe20000000017 */
[----:B------:R-:W-:Y:S01]  /*1140*/  FFMA R11, R28, R26, R11 ;  /* 0x0000001a1c0b7223 */ /* 0x000fe2000000000b */
[----:B------:R-:W-:-:S05]  /*1150*/  MOV R28, UR22 ;  /* 0x00000016001c7c02 */ /* 0x000fca0008000f00 */
[----:B------:R-:W2:Y:S04]  /*1160*/  LDG.E.CONSTANT R29, desc[UR32][R28.64+0x4] ;  /* 0x000004201c1d7981 */ /* 0x000ea8000c1e9900 */
[----:B------:R-:W2:Y:S01]  /*1170*/  LDG.E.CONSTANT R28, desc[UR32][R36.64+0x4] ;  /* 0x00000420241c7981 */ /* 0x000ea2000c1e9900 */
[----:B------:R-:W-:Y:S02]  /*1180*/  UIADD3 UR16, UP2, UPT, UR16, 0x8, URZ ;  /* 0x0000000810107890 */ /* 0x000fe4000ff5e0ff */
[----:B------:R-:W-:Y:S02]  /*1190*/  UIADD3 UR20, UPT, UPT, UR20, 0x2, URZ ;  /* 0x0000000214147890 */ /* 0x000fe4000fffe0ff */
[----:B------:R-:W-:Y:S02]  /*11a0*/  UIADD3.X UR17, UPT, UPT, URZ, UR17, URZ, UP2, !UPT ;  /* 0x00000011ff117290 */ /* 0x000fe400097fe4ff */
[----:B------:R-:W-:-:S02]  /*11b0*/  UISETP.NE.AND UP2, UPT, UR20, URZ, UPT ;  /* 0x000000ff1400728c */ /* 0x000fc4000bf45270 */
[----:B------:R-:W-:Y:S02]  /*11c0*/  UIADD3 UR12, UP3, UPT, UR12, 0x8, URZ ;  /* 0x000000080c0c7890 */ /* 0x000fe4000ff7e0ff */
[----:B------:R-:W-:Y:S02]  /*11d0*/  UIADD3 UR10, UP6, UPT, UR10, 0x8, URZ ;  /* 0x000000080a0a7890 */ /* 0x000fe4000ffde0ff */
[----:B------:R-:W-:Y:S02]  /*11e0*/  UIADD3 UR14, UP5, UPT, UR14, 0x8, URZ ;  /* 0x000000080e0e7890 */ /* 0x000fe4000ffbe0ff */
[----:B------:R-:W-:Y:S02]  /*11f0*/  UIADD3.X UR13, UPT, UPT, URZ, UR13, URZ, UP3, !UPT ;  /* 0x0000000dff0d7290 */ /* 0x000fe40009ffe4ff */
[----:B------:R-:W-:Y:S02]  /*1200*/  UIADD3.X UR11, UPT, UPT, URZ, UR11, URZ, UP6, !UPT ;  /* 0x0000000bff0b7290 */ /* 0x000fe4000b7fe4ff */
[----:B------:R-:W-:Y:S01]  /*1210*/  UIADD3.X UR15, UPT, UPT, URZ, UR15, URZ, UP5, !UPT ;  /* 0x0000000fff0f7290 */ /* 0x000fe2000affe4ff */
[CC--:B---3--:R-:W-:Y:S01]  /*1220*/  FFMA R22, R33.reuse, R21.reuse, R22 ;  /* 0x0000001521167223 */ /* 0x0c8fe20000000016 */
[----:B------:R-:W-:Y:S01]  /*1230*/  UIADD3 UR18, UP4, UPT, UR18, 0x8, URZ ;  /* 0x0000000812127890 */ /* 0x000fe2000ff9e0ff */
[-C--:B------:R-:W-:Y:S01]  /*1240*/  FFMA R13, R33, R26.reuse, R13 ;  /* 0x0000001a210d7223 */ /* 0x080fe2000000000d */
[----:B------:R-:W-:Y:S01]  /*1250*/  UIADD3 UR22, UP3, UPT, UR22, 0x8, URZ ;  /* 0x0000000816167890 */ /* 0x000fe2000ff7e0ff */
[CC--:B----4-:R-:W-:Y:S01]  /*1260*/  FFMA R16, R31.reuse, R21.reuse, R16 ;  /* 0x000000151f107223 */ /* 0x0d0fe20000000010 */
[----:B------:R-:W-:Y:S01]  /*1270*/  UIADD3 UR26, UP6, UPT, UR26, 0x8, URZ ;  /* 0x000000081a1a7890 */ /* 0x000fe2000ffde0ff */
[-C--:B------:R-:W-:Y:S01]  /*1280*/  FFMA R14, R31, R26.reuse, R14 ;  /* 0x0000001a1f0e7223 */ /* 0x080fe2000000000e */
[----:B------:R-:W-:Y:S01]  /*1290*/  UIADD3 UR30, UP5, UPT, UR30, 0x8, URZ ;  /* 0x000000081e1e7890 */ /* 0x000fe2000ffbe0ff */
[CC--:B------:R-:W-:Y:S01]  /*12a0*/  FFMA R17, R32.reuse, R21.reuse, R17 ;  /* 0x0000001520117223 */ /* 0x0c0fe20000000011 */
[-C--:B------:R-:W-:Y:S01]  /*12b0*/  FFMA R15, R32, R26.reuse, R15 ;  /* 0x0000001a200f7223 */ /* 0x080fe2000000000f */
[CC--:B------:R-:W-:Y:S01]  /*12c0*/  FFMA R5, R30.reuse, R21.reuse, R5 ;  /* 0x000000151e057223 */ /* 0x0c0fe20000000005 */
[-C--:B------:R-:W-:Y:S01]  /*12d0*/  FFMA R0, R30, R26.reuse, R0 ;  /* 0x0000001a1e007223 */ /* 0x080fe20000000000 */
[C---:B------:R-:W-:Y:S01]  /*12e0*/  FFMA R8, R27.reuse, R21, R8 ;  /* 0x000000151b087223 */ /* 0x040fe20000000008 */
[----:B------:R-:W-:Y:S01]  /*12f0*/  FFMA R4, R27, R26, R4 ;  /* 0x0000001a1b047223 */ /* 0x000fe20000000004 */
[----:B------:R-:W-:-:S02]  /*1300*/  UIADD3 UR6, UPT, UPT, UR6, 0x2, URZ ;  /* 0x0000000206067890 */ /* 0x000fc4000fffe0ff */
[----:B------:R-:W-:Y:S02]  /*1310*/  UIADD3.X UR19, UPT, UPT, URZ, UR19, URZ, UP4, !UPT ;  /* 0x00000013ff137290 */ /* 0x000fe4000a7fe4ff */
[----:B------:R-:W-:Y:S02]  /*1320*/  UIADD3.X UR23, UPT, UPT, URZ, UR23, URZ, UP3, !UPT ;  /* 0x00000017ff177290 */ /* 0x000fe40009ffe4ff */
[----:B------:R-:W-:Y:S02]  /*1330*/  UIADD3.X UR27, UPT, UPT, URZ, UR27, URZ, UP6, !UPT ;  /* 0x0000001bff1b7290 */ /* 0x000fe4000b7fe4ff */
[----:B------:R-:W-:Y:S01]  /*1340*/  UIADD3.X UR31, UPT, UPT, URZ, UR31, URZ, UP5, !UPT ;  /* 0x0000001fff1f7290 */ /* 0x000fe2000affe4ff */
[CC--:B--2---:R-:W-:Y:S01]  /*1350*/  FFMA R6, R29.reuse, R21.reuse, R6 ;  /* 0x000000151d067223 */ /* 0x0c4fe20000000006 */
[-C--:B------:R-:W-:Y:S01]  /*1360*/  FFMA R2, R29, R26.reuse, R2 ;  /* 0x0000001a1d027223 */ /* 0x080fe20000000002 */
[C---:B------:R-:W-:Y:S01]  /*1370*/  FFMA R7, R28.reuse, R21, R7 ;  /* 0x000000151c077223 */ /* 0x040fe20000000007 */
[----:B------:R-:W-:Y:S01]  /*1380*/  FFMA R3, R28, R26, R3 ;  /* 0x0000001a1c037223 */ /* 0x000fe20000000003 */
[----:B------:R-:W-:Y:S07]  /*1390*/  BRA.U UP2, `(.L_x_6) ;  /* 0xfffffff502c07547 */ /* 0x000fee000b83ffff */
[----:B------:R-:W-:-:S07]  /*13a0*/  MOV R28, UR9 ;  /* 0x00000009001c7c02 */ /* 0x000fce0008000f00 */
.L_x_1:
[----:B------:R-:W0:Y:S02]  /*13b0*/  LDCU UR6, c[0x0][0x3b8] ;  /* 0x00007700ff0677ac */ /* 0x000e240008000800 */
[----:B0-----:R-:W-:-:S09]  /*13c0*/  ULOP3.LUT UP2, URZ, UR6, 0x1, URZ, 0xc0, !UPT ;  /* 0x0000000106ff7892 */ /* 0x001fd2000f84c0ff */
[----:B------:R-:W-:Y:S05]  /*13d0*/  BRA.U !UP2, `(.L_x_7) ;  /* 0x000000050a407547 */ /* 0x000fea000b800000 */
[----:B------:R-:W-:Y:S01]  /*13e0*/  BSSY.RECONVERGENT B0, `(.L_x_8) ;  /* 0x000001a000007945 */ /* 0x000fe20003800200 */
[----:B------:R-:W-:Y:S01]  /*13f0*/  IMAD.U32 R32, RZ, RZ, UR10 ;  /* 0x0000000aff207e24 */ /* 0x000fe2000f8e00ff */
[----:B------:R-:W-:Y:S01]  /*1400*/  MOV R33, UR11 ;  /* 0x0000000b00217c02 */ /* 0x000fe20008000f00 */
[----:B------:R-:W-:Y:S01]  /*1410*/  IMAD.MOV.U32 R36, RZ, RZ, RZ ;  /* 0x000000ffff247224 */ /* 0x000fe200078e00ff */
[----:B------:R-:W-:Y:S01]  /*1420*/  MOV R21, RZ ;  /* 0x000000ff00157202 */ /* 0x000fe20000000f00 */
[----:B------:R-:W-:Y:S01]  /*1430*/  IMAD.U32 R26, RZ, RZ, UR14 ;  /* 0x0000000eff1a7e24 */ /* 0x000fe2000f8e00ff */
[----:B------:R-:W-:Y:S06]  /*1440*/  @!P0 BRA `(.L_x_9) ;  /* 0x00000000004c8947 */ /* 0x000fec0003800000 */
[----:B------:R-:W0:Y:S01]  /*1450*/  LDCU UR6, c[0x0][0x3d8] ;  /* 0x00007b00ff0677ac */ /* 0x000e220008000800 */
[----:B------:R-:W-:Y:S01]  /*1460*/  IMAD.MOV.U32 R21, RZ, RZ, RZ ;  /* 0x000000ffff157224 */ /* 0x000fe200078e00ff */
[----:B------:R-:W1:Y:S01]  /*1470*/  LDCU UR20, c[0x0][0x3c8] ;  /* 0x00007900ff1477ac */ /* 0x000e620008000800 */
[----:B------:R-:W2:Y:S01]  /*1480*/  LDCU UR24, c[0x0][0x3c0] ;  /* 0x00007800ff1877ac */ /* 0x000ea20008000800 */
[----:B------:R-:W3:Y:S01]  /*1490*/  LDCU UR21, c[0x0][0x3ac] ;  /* 0x00007580ff1577ac */ /* 0x000ee20008000800 */
[----:B0-----:R-:W-:-:S05]  /*14a0*/  IMAD R31, R28, UR6, R19 ;  /* 0x000000061c1f7c24 */ /* 0x001fca000f8e0213 */
[----:B-1----:R-:W-:Y:S02]  /*14b0*/  IADD3 R29, PT, PT, R31, UR20, RZ ;  /* 0x000000141f1d7c10 */ /* 0x002fe4000fffe0ff */
[----:B--2---:R-:W-:Y:S02]  /*14c0*/  ISETP.GE.AND P1, PT, R9, UR24, PT ;  /* 0x0000001809007c0c */ /* 0x004fe4000bf26270 */
[----:B---3--:R-:W-:Y:S02]  /*14d0*/  ISETP.GE.AND P0, PT, R31, UR21, PT ;  /* 0x000000151f007c0c */ /* 0x008fe4000bf06270 */
[----:B------:R-:W-:Y:S02]  /*14e0*/  ISETP.GE.OR P1, PT, R29, UR21, P1 ;  /* 0x000000151d007c0c */ /* 0x000fe40008f26670 */
[----:B------:R-:W-:Y:S02]  /*14f0*/  ISETP.GT.AND P0, PT, R31, -0x1, !P0 ;  /* 0xffffffff1f00780c */ /* 0x000fe40004704270 */
[----:B------:R-:W-:-:S02]  /*1500*/  ISETP.LT.OR P1, PT, R29, RZ, P1 ;  /* 0x000000ff1d00720c */ /* 0x000fc40000f21670 */
[----:B------:R-:W-:-:S11]  /*1510*/  ISETP.GE.OR P0, PT, R10, UR24, !P0 ;  /* 0x000000180a007c0c */ /* 0x000fd6000c706670 */
[C---:B------:R-:W-:Y:S02]  /*1520*/  @!P1 IMAD R29, R18.reuse, UR21, R29 ;  /* 0x00000015121d9c24 */ /* 0x040fe4000f8e021d */
[----:B------:R-:W-:Y:S02]  /*1530*/  @!P0 IMAD R31, R18, UR21, R31 ;  /* 0x00000015121f8c24 */ /* 0x000fe4000f8e021f */
[----:B------:R-:W-:-:S04]  /*1540*/  @!P1 IMAD.WIDE R28, R29, 0x4, R24 ;  /* 0x000000041d1c9825 */ /* 0x000fc800078e0218 */
[----:B------:R-:W-:Y:S01]  /*1550*/  @!P0 IMAD.WIDE R30, R31, 0x4, R24 ;  /* 0x000000041f1e8825 */ /* 0x000fe200078e0218 */
[----:B------:R0:W5:Y:S04]  /*1560*/  @!P1 LDG.E.CONSTANT R36, desc[UR32][R28.64] ;  /* 0x000000201c249981 */ /* 0x000168000c1e9900 */
[----:B------:R0:W5:Y:S02]  /*1570*/  @!P0 LDG.E.CONSTANT R21, desc[UR32][R30.64] ;  /* 0x000000201e158981 */ /* 0x000164000c1e9900 */
.L_x_9:
[----:B------:R-:W-:Y:S05]  /*1580*/  BSYNC.RECONVERGENT B0 ;  /* 0x0000000000007941 */ /* 0x000fea0003800200 */
.L_x_8:
[----:B0-----:R-:W-:Y:S01]  /*1590*/  IMAD.U32 R30, RZ, RZ, UR16 ;  /* 0x00000010ff1e7e24 */ /* 0x001fe2000f8e00ff */
[----:B------:R-:W-:Y:S01]  /*15a0*/  MOV R31, UR17 ;  /* 0x00000011001f7c02 */ /* 0x000fe20008000f00 */
[----:B------:R-:W-:Y:S01]  /*15b0*/  IMAD.U32 R28, RZ, RZ, UR18 ;  /* 0x00000012ff1c7e24 */ /* 0x000fe2000f8e00ff */
[----:B------:R-:W-:Y:S01]  /*15c0*/  MOV R27, UR15 ;  /* 0x0000000f001b7c02 */ /* 0x000fe20008000f00 */
[----:B------:R0:W2:Y:S01]  /*15d0*/  LDG.E.CONSTANT R37, desc[UR32][R32.64] ;  /* 0x0000002020257981 */ /* 0x0000a2000c1e9900 */
[----:B------:R-:W-:-:S03]  /*15e0*/  MOV R29, UR19 ;  /* 0x00000013001d7c02 */ /* 0x000fc60008000f00 */
[----:B------:R-:W3:Y:S01]  /*15f0*/  LDG.E.CONSTANT R30, desc[UR32][R30.64] ;  /* 0x000000201e1e7981 */ /* 0x000ee2000c1e9900 */
[----:B------:R-:W-:Y:S01]  /*1600*/  MOV R35, UR23 ;  /* 0x0000001700237c02 */ /* 0x000fe20008000f00 */
[----:B------:R-:W-:Y:S02]  /*1610*/  IMAD.U32 R34, RZ, RZ, UR22 ;  /* 0x00000016ff227e24 */ /* 0x000fe4000f8e00ff */
[----:B------:R1:W4:Y:S01]  /*1620*/  LDG.E.CONSTANT R18, desc[UR32][R26.64] ;  /* 0x000000201a127981 */ /* 0x000322000c1e9900 */
[----:B0-----:R-:W-:Y:S01]  /*1630*/  IMAD.U32 R32, RZ, RZ, UR26 ;  /* 0x0000001aff207e24 */ /* 0x001fe2000f8e00ff */
[----:B------:R-:W-:Y:S02]  /*1640*/  MOV R33, UR27 ;  /* 0x0000001b00217c02 */ /* 0x000fe40008000f00 */
[----:B------:R-:W4:Y:S04]  /*1650*/  LDG.E.CONSTANT R35, desc[UR32][R34.64] ;  /* 0x0000002022237981 */ /* 0x000f28000c1e9900 */
[----:B------:R0:W4:Y:S01]  /*1660*/  LDG.E.CONSTANT R31, desc[UR32][R28.64] ;  /* 0x000000201c1f7981 */ /* 0x000122000c1e9900 */
[----:B-1----:R-:W-:Y:S01]  /*1670*/  MOV R27, UR31 ;  /* 0x0000001f001b7c02 */ /* 0x002fe20008000f00 */
[----:B------:R-:W-:-:S02]  /*1680*/  IMAD.U32 R26, RZ, RZ, UR30 ;  /* 0x0000001eff1a7e24 */ /* 0x000fc4000f8e00ff */
[----:B------:R-:W4:Y:S04]  /*1690*/  LDG.E.CONSTANT R32, desc[UR32][R32.64] ;  /* 0x0000002020207981 */ /* 0x000f28000c1e9900 */
[----:B------:R-:W4:Y:S01]  /*16a0*/  LDG.E.CONSTANT R27, desc[UR32][R26.64] ;  /* 0x000000201a1b7981 */ /* 0x000f22000c1e9900 */
[----:B0-----:R-:W-:Y:S01]  /*16b0*/  MOV R28, UR12 ;  /* 0x0000000c001c7c02 */ /* 0x001fe20008000f00 */
[----:B------:R-:W-:-:S05]  /*16c0*/  IMAD.U32 R29, RZ, RZ, UR13 ;  /* 0x0000000dff1d7e24 */ /* 0x000fca000f8e00ff */
[----:B------:R-:W4:Y:S01]  /*16d0*/  LDG.E.CONSTANT R28, desc[UR32][R28.64] ;  /* 0x000000201c1c7981 */ /* 0x000f22000c1e9900 */
[----:B------:R-:W-:Y:S02]  /*16e0*/  UIADD3 UR12, UP3, UPT, UR12, 0x4, URZ ;  /* 0x000000040c0c7890 */ /* 0x000fe4000ff7e0ff */
[----:B------:R-:W-:Y:S02]  /*16f0*/  UIADD3 UR10, UP6, UPT, UR10, 0x4, URZ ;  /* 0x000000040a0a7890 */ /* 0x000fe4000ffde0ff */
[----:B------:R-:W-:Y:S02]  /*1700*/  UIADD3 UR14, UP5, UPT, UR14, 0x4, URZ ;  /* 0x000000040e0e7890 */ /* 0x000fe4000ffbe0ff */
[----:B------:R-:W-:Y:S02]  /*1710*/  UIADD3.X UR13, UPT, UPT, URZ, UR13, URZ, UP3, !UPT ;  /* 0x0000000dff0d7290 */ /* 0x000fe40009ffe4ff */
[----:B------:R-:W-:Y:S02]  /*1720*/  UIADD3.X UR11, UPT, UPT, URZ, UR11, URZ, UP6, !UPT ;  /* 0x0000000bff0b7290 */ /* 0x000fe4000b7fe4ff */
[----:B------:R-:W-:-:S02]  /*1730*/  UIADD3.X UR15, UPT, UPT, URZ, UR15, URZ, UP5, !UPT ;  /* 0x0000000fff0f7290 */ /* 0x000fc4000affe4ff */
[----:B------:R-:W-:Y:S02]  /*1740*/  UIADD3 UR16, UP2, UPT, UR16, 0x4, URZ ;  /* 0x0000000410107890 */ /* 0x000fe4000ff5e0ff */
[----:B------:R-:W-:Y:S02]  /*1750*/  UIADD3 UR18, UP4, UPT, UR18, 0x4, URZ ;  /* 0x0000000412127890 */ /* 0x000fe4000ff9e0ff */
[----:B------:R-:W-:Y:S02]  /*1760*/  UIADD3 UR22, UP3, UPT, UR22, 0x4, URZ ;  /* 0x0000000416167890 */ /* 0x000fe4000ff7e0ff */
[----:B------:R-:W-:Y:S02]  /*1770*/  UIADD3 UR26, UP6, UPT, UR26, 0x4, URZ ;  /* 0x000000041a1a7890 */ /* 0x000fe4000ffde0ff */
[----:B------:R-:W-:Y:S02]  /*1780*/  UIADD3 UR30, UP5, UPT, UR30, 0x4, URZ ;  /* 0x000000041e1e7890 */ /* 0x000fe4000ffbe0ff */
[----:B------:R-:W-:-:S02]  /*1790*/  UIADD3.X UR17, UPT, UPT, URZ, UR17, URZ, UP2, !UPT ;  /* 0x00000011ff117290 */ /* 0x000fc400097fe4ff */
[----:B------:R-:W-:Y:S02]  /*17a0*/  UIADD3.X UR19, UPT, UPT, URZ, UR19, URZ, UP4, !UPT ;  /* 0x00000013ff137290 */ /* 0x000fe4000a7fe4ff */
[----:B------:R-:W-:Y:S02]  /*17b0*/  UIADD3.X UR23, UPT, UPT, URZ, UR23, URZ, UP3, !UPT ;  /* 0x00000017ff177290 */ /* 0x000fe40009ffe4ff */
[----:B------:R-:W-:Y:S02]  /*17c0*/  UIADD3.X UR27, UPT, UPT, URZ, UR27, URZ, UP6, !UPT ;  /* 0x0000001bff1b7290 */ /* 0x000fe4000b7fe4ff */
[----:B------:R-:W-:Y:S01]  /*17d0*/  UIADD3.X UR31, UPT, UPT, URZ, UR31, URZ, UP5, !UPT ;  /* 0x0000001fff1f7290 */ /* 0x000fe2000affe4ff */
[CC--:B--2--5:R-:W-:Y:S01]  /*17e0*/  FFMA R22, R37.reuse, R21.reuse, R22 ;  /* 0x0000001525167223 */ /* 0x0e4fe20000000016 */
        /* <DEDUP_REMOVED lines=14> */
[----:B------:R-:W-:-:S07]  /*18d0*/  FFMA R11, R28, R36, R11 ;  /* 0x000000241c0b7223 */ /* 0x000fce000000000b */
.L_x_7:
[----:B------:R-:W-:Y:S05]  /*18e0*/  BRA.U UP1, `(.L_x_10) ;  /* 0xfffffff101247547 */ /* 0x000fea000b83ffff */
[----:B------:R-:W-:Y:S05]  /*18f0*/  BRA.U UP0, `(.L_x_11) ;  /* 0xffffffed00ac7547 */ /* 0x000fea000b83ffff */
.L_x_0:
[----:B------:R-:W1:Y:S01]  /*1900*/  LDCU UR16, c[0x0][0x3b0] ;  /* 0x00007600ff1077ac */ /* 0x000e620008000800 */
[----:B------:R-:W-:Y:S01]  /*1910*/  BSSY.RECONVERGENT B0, `(.L_x_12) ;  /* 0x00000bf000007945 */ /* 0x000fe20003800200 */
[----:B------:R-:W2:Y:S01]  /*1920*/  LDCU UR12, c[0x0][0x3bc] ;  /* 0x00007780ff0c77ac */ /* 0x000ea20008000800 */
[----:B------:R-:W3:Y:S01]  /*1930*/  LDCU UR13, c[0x0][0x3c0] ;  /* 0x00007800ff0d77ac */ /* 0x000ee20008000800 */
[----:B------:R-:W4:Y:S01]  /*1940*/  LDCU.64 UR10, c[0x0][0x390] ;  /* 0x00007200ff0a77ac */ /* 0x000f220008000a00 */
[----:B-1----:R-:W-:Y:S02]  /*1950*/  USHF.R.S32.HI UR6, URZ, 0x1f, UR16 ;  /* 0x0000001fff067899 */ /* 0x002fe40008011410 */
[----:B0-----:R-:W-:Y:S02]  /*1960*/  UIMAD.WIDE.U32 UR4, UR8, UR16, URZ ;  /* 0x00000010080472a5 */ /* 0x001fe4000f8e00ff */
[----:B------:R-:W-:Y:S02]  /*1970*/  UIMAD UR6, UR6, UR8, URZ ;  /* 0x00000008060672a4 */ /* 0x000fe4000f8e02ff */
[----:B--2---:R-:W-:-:S02]  /*1980*/  UIMAD.WIDE.U32 UR8, UR4, UR12, URZ ;  /* 0x0000000c040872a5 */ /* 0x004fc4000f8e00ff */
[----:B------:R-:W-:Y:S01]  /*1990*/  UIADD3 UR5, UPT, UPT, UR5, UR6, URZ ;  /* 0x0000000605057290 */ /* 0x000fe2000fffe0ff */
[----:B---3--:R-:W-:Y:S01]  /*19a0*/  ISETP.GE.AND P0, PT, R10, UR13, PT ;  /* 0x0000000d0a007c0c */ /* 0x008fe2000bf06270 */
[----:B------:R-:W-:Y:S02]  /*19b0*/  UIMAD UR6, UR13, UR12, URZ ;  /* 0x0000000c0d0672a4 */ /* 0x000fe4000f8e02ff */
[----:B------:R-:W-:-:S04]  /*19c0*/  UIMAD UR4, UR5, UR12, URZ ;  /* 0x0000000c050472a4 */ /* 0x000fc8000f8e02ff */
[----:B------:R-:W-:Y:S02]  /*19d0*/  UIADD3 UR4, UPT, UPT, UR9, UR4, URZ ;  /* 0x0000000409047290 */ /* 0x000fe4000fffe0ff */
[----:B------:R-:W-:Y:S02]  /*19e0*/  USHF.R.S32.HI UR9, URZ, 0x1f, UR13 ;  /* 0x0000001fff097899 */ /* 0x000fe4000801140d */
[----:B------:R-:W-:Y:S02]  /*19f0*/  UIMAD UR12, UR4, UR13, URZ ;  /* 0x0000000d040c72a4 */ /* 0x000fe4000f8e02ff */
[----:B----4-:R-:W-:Y:S02]  /*1a00*/  UIMAD.WIDE.U32 UR4, UR7, 0x4, UR10 ;  /* 0x00000004070478a5 */ /* 0x010fe4000f8e000a */
[----:B------:R-:W-:Y:S02]  /*1a10*/  UIMAD.WIDE.U32 UR10, UR8, UR13, URZ ;  /* 0x0000000d080a72a5 */ /* 0x000fe4000f8e00ff */
[----:B------:R-:W-:-:S02]  /*1a20*/  UIMAD UR8, UR9, UR8, UR12 ;  /* 0x00000008090872a4 */ /* 0x000fc4000f8e020c */
[----:B------:R-:W-:Y:S02]  /*1a30*/  USHF.R.S32.HI UR9, URZ, 0x1f, UR6 ;  /* 0x0000001fff097899 */ /* 0x000fe40008011406 */
[----:B------:R-:W-:Y:S01]  /*1a40*/  UIADD3 UR8, UPT, UPT, UR11, UR8, URZ ;  /* 0x000000080b087290 */ /* 0x000fe2000fffe0ff */
[----:B------:R-:W-:Y:S11]  /*1a50*/  @P0 BRA `(.L_x_13) ;  /* 0x0000000800a80947 */ /* 0x000ff60003800000 */
[----:B------:R-:W0:Y:S01]  /*1a60*/  LDCU.64 UR14, c[0x0][0x390] ;  /* 0x00007200ff0e77ac */ /* 0x000e220008000a00 */
[----:B------:R-:W-:-:S05]  /*1a70*/  IADD3 R24, P0, PT, R10, UR10, RZ ;  /* 0x0000000a0a187c10 */ /* 0x000fca000ff1e0ff */
[----:B------:R-:W-:Y:S02]  /*1a80*/  IMAD.X R25, RZ, RZ, UR8, P0 ;  /* 0x00000008ff197e24 */ /* 0x000fe400080e06ff */
[----:B------:R-:W-:Y:S01]  /*1a90*/  IMAD.WIDE.U32 R24, R12, UR13, R24 ;  /* 0x0000000d0c187c25 */ /* 0x000fe2000f8e0018 */
[----:B0-----:R-:W-:-:S04]  /*1aa0*/  UISETP.NE.U32.AND UP0, UPT, UR14, URZ, UPT ;  /* 0x000000ff0e00728c */ /* 0x001fc8000bf05070 */
[----:B------:R-:W-:-:S09]  /*1ab0*/  UISETP.NE.AND.EX UP0, UPT, UR15, URZ, UPT, UP0 ;  /* 0x000000ff0f00728c */ /* 0x000fd2000bf05300 */
[----:B------:R-:W-:Y:S05]  /*1ac0*/  BRA.U UP0, `(.L_x_14) ;  /* 0x0000000500487547 */ /* 0x000fea000b800000 */
[----:B------:R-:W-:Y:S02]  /*1ad0*/  UISETP.GE.AND UP0, UPT, UR7, UR16, UPT ;  /* 0x000000100700728c */ /* 0x000fe4000bf06270 */
[----:B------:R-:W-:Y:S01]  /*1ae0*/  MOV R18, UR16 ;  /* 0x0000001000127c02 */ /* 0x000fe20008000f00 */
[----:B------:R-:W-:Y:S02]  /*1af0*/  UISETP.GE.AND UP1, UPT, UR40, UR16, UPT ;  /* 0x000000102800728c */ /* 0x000fe4000bf26270 */
[----:B------:R-:W-:Y:S01]  /*1b00*/  UISETP.GE.AND UP2, UPT, UR39, UR16, UPT ;  /* 0x000000102700728c */ /* 0x000fe2000bf46270 */
[C---:B------:R-:W-:Y:S01]  /*1b10*/  ISETP.LE.AND P3, PT, R18.reuse, UR38, PT ;  /* 0x0000002612007c0c */ /* 0x040fe2000bf63270 */
[----:B------:R-:W-:Y:S01]  /*1b20*/  UISETP.GE.AND UP3, UPT, UR34, UR16, UPT ;  /* 0x000000102200728c */ /* 0x000fe2000bf66270 */
[C---:B------:R-:W-:Y:S02]  /*1b30*/  ISETP.LE.AND P0, PT, R18.reuse, UR37, PT ;  /* 0x0000002512007c0c */ /* 0x040fe4000bf03270 */
[----:B------:R-:W-:-:S02]  /*1b40*/  ISETP.LE.AND P1, PT, R18, UR36, PT ;  /* 0x0000002412007c0c */ /* 0x000fc4000bf23270 */
[----:B------:R-:W-:Y:S01]  /*1b50*/  ISETP.LE.AND P2, PT, R18, UR35, PT ;  /* 0x0000002312007c0c */ /* 0x000fe2000bf43270 */
[----:B------:R-:W-:-:S12]  /*1b60*/  BRA.U UP0, `(.L_x_15) ;  /* 0x0000000100207547 */ /* 0x000fd8000b800000 */
[----:B------:R-:W0:Y:S01]  /*1b70*/  LDCU.64 UR14, c[0x0][0x398] ;  /* 0x00007300ff0e77ac */ /* 0x000e220008000a00 */
[----:B------:R-:W-:Y:S01]  /*1b80*/  IMAD.U32 R21, RZ, RZ, UR6 ;  /* 0x00000006ff157e24 */ /* 0x000fe2000f8e00ff */
[----:B------:R-:W-:-:S03]  /*1b90*/  MOV R19, UR9 ;  /* 0x0000000900137c02 */ /* 0x000fc60008000f00 */
[----:B------:R-:W-:-:S04]  /*1ba0*/  IMAD.WIDE.U32 R20, R21, UR7, R24 ;  /* 0x0000000715147c25 */ /* 0x000fc8000f8e0018 */
[----:B------:R-:W-:Y:S01]  /*1bb0*/  IMAD R19, R19, UR7, R21 ;  /* 0x0000000713137c24 */ /* 0x000fe2000f8e0215 */
[----:B0-----:R-:W-:-:S04]  /*1bc0*/  LEA R18, P4, R20, UR14, 0x2 ;  /* 0x0000000e14127c11 */ /* 0x001fc8000f8810ff */
[----:B------:R-:W-:-:S05]  /*1bd0*/  LEA.HI.X R19, R20, UR15, R19, 0x2, P4 ;  /* 0x0000000f14137c11 */ /* 0x000fca000a0f1413 */
[----:B------:R0:W-:Y:S04]  /*1be0*/  STG.E desc[UR32][R18.64], R23 ;  /* 0x0000001712007986 */ /* 0x0001e8000c101920 */
.L_x_15:
[----:B------:R-:W-:Y:S05]  /*1bf0*/  BRA.U UP1, `(.L_x_16) ;  /* 0x0000000101207547 */ /* 0x000fea000b800000 */
[----:B------:R-:W1:Y:S01]  /*1c00*/  LDCU.64 UR14, c[0x0][0x398] ;  /* 0x00007300ff0e77ac */ /* 0x000e620008000a00 */
[----:B------:R-:W-:Y:S01]  /*1c10*/  IMAD.U32 R21, RZ, RZ, UR6 ;  /* 0x00000006ff157e24 */ /* 0x000fe2000f8e00ff */
[----:B0-----:R-:W-:-:S03]  /*1c20*/  MOV R19, UR9 ;  /* 0x0000000900137c02 */ /* 0x001fc60008000f00 */
[----:B------:R-:W-:-:S04]  /*1c30*/  IMAD.WIDE.U32 R20, R21, UR40, R24 ;  /* 0x0000002815147c25 */ /* 0x000fc8000f8e0018 */
[----:B------:R-:W-:Y:S01]  /*1c40*/  IMAD R19, R19, UR40, R21 ;  /* 0x0000002813137c24 */ /* 0x000fe2000f8e0215 */
[----:B-1----:R-:W-:-:S04]  /*1c50*/  LEA R18, P4, R20, UR14, 0x2 ;  /* 0x0000000e14127c11 */ /* 0x002fc8000f8810ff */
[----:B------:R-:W-:-:S05]  /*1c60*/  LEA.HI.X R19, R20, UR15, R19, 0x2, P4 ;  /* 0x0000000f14137c11 */ /* 0x000fca000a0f1413 */
[----:B------:R1:W-:Y:S04]  /*1c70*/  STG.E desc[UR32][R18.64], R22 ;  /* 0x0000001612007986 */ /* 0x0003e8000c101920 */
.L_x_16:
[----:B------:R-:W-:Y:S05]  /*1c80*/  BRA.U UP2, `(.L_x_17) ;  /* 0x0000000102207547 */ /* 0x000fea000b800000 */
[----:B------:R-:W2:Y:S01]  /*1c90*/  LDCU.64 UR14, c[0x0][0x398] ;  /* 0x00007300ff0e77ac */ /* 0x000ea20008000a00 */
[----:B------:R-:W-:Y:S01]  /*1ca0*/  MOV R21, UR6 ;  /* 0x0000000600157c02 */ /* 0x000fe20008000f00 */
[----:B01----:R-:W-:-:S04]  /*1cb0*/  IMAD.U32 R19, RZ, RZ, UR9 ;  /* 0x00000009ff137e24 */ /* 0x003fc8000f8e00ff */
[----:B------:R-:W-:-:S04]  /*1cc0*/  IMAD.WIDE.U32 R20, R21, UR39, R24 ;  /* 0x0000002715147c25 */ /* 0x000fc8000f8e0018 */
[----:B------:R-:W-:Y:S01]  /*1cd0*/  IMAD R19, R19, UR39, R21 ;  /* 0x0000002713137c24 */ /* 0x000fe2000f8e0215 */
[----:B--2---:R-:W-:-:S04]  /*1ce0*/  LEA R18, P4, R20, UR14, 0x2 ;  /* 0x0000000e14127c11 */ /* 0x004fc8000f8810ff */
[----:B------:R-:W-:-:S05]  /*1cf0*/  LEA.HI.X R19, R20, UR15, R19, 0x2, P4 ;  /* 0x0000000f14137c11 */ /* 0x000fca000a0f1413 */
[----:B------:R2:W-:Y:S04]  /*1d00*/  STG.E desc[UR32][R18.64], R16 ;  /* 0x0000001012007986 */ /* 0x0005e8000c101920 */
.L_x_17:
[----:B------:R-:W-:Y:S05]  /*1d10*/  @P3 BRA `(.L_x_18) ;  /* 0x0000000000203947 */ /* 0x000fea0003800000 */
[----:B------:R-:W3:Y:S01]  /*1d20*/  LDCU.64 UR14, c[0x0][0x398] ;  /* 0x00007300ff0e77ac */ /* 0x000ee20008000a00 */
[----:B------:R-:W-:Y:S02]  /*1d30*/  MOV R21, UR6 ;  /* 0x0000000600157c02 */ /* 0x000fe40008000f00 */
[----:B012---:R-:W-:-:S03]  /*1d40*/  MOV R19, UR9 ;  /* 0x0000000900137c02 */ /* 0x007fc60008000f00 */
[----:B------:R-:W-:-:S04]  /*1d50*/  IMAD.WIDE.U32 R20, R21, UR38, R24 ;  /* 0x0000002615147c25 */ /* 0x000fc8000f8e0018 */
[----:B------:R-:W-:Y:S01]  /*1d60*/  IMAD R19, R19, UR38, R21 ;  /* 0x0000002613137c24 */ /* 0x000fe2000f8e0215 */
[----:B---3--:R-:W-:-:S04]  /*1d70*/  LEA R18, P3, R20, UR14, 0x2 ;  /* 0x0000000e14127c11 */ /* 0x008fc8000f8610ff */
[----:B------:R-:W-:-:S05]  /*1d80*/  LEA.HI.X R19, R20, UR15, R19, 0x2, P3 ;  /* 0x0000000f14137c11 */ /* 0x000fca00098f1413 */
[----:B------:R3:W-:Y:S04]  /*1d90*/  STG.E desc[UR32][R18.64], R17 ;  /* 0x0000001112007986 */ /* 0x0007e8000c101920 */
.L_x_18:
[----:B------:R-:W-:Y:S05]  /*1da0*/  @P0 BRA `(.L_x_19) ;  /* 0x0000000000200947 */ /* 0x000fea0003800000 */
[----:B------:R-:W4:Y:S01]  /*1db0*/  LDCU.64 UR14, c[0x0][0x398] ;  /* 0x00007300ff0e77ac */ /* 0x000f220008000a00 */
[----:B---3--:R-:W-:Y:S01]  /*1dc0*/  IMAD.U32 R17, RZ, RZ, UR6 ;  /* 0x00000006ff117e24 */ /* 0x008fe2000f8e00ff */
[----:B012---:R-:W-:-:S03]  /*1dd0*/  MOV R19, UR9 ;  /* 0x0000000900137c02 */ /* 0x007fc60008000f00 */
[----:B------:R-:W-:-:S04]  /*1de0*/  IMAD.WIDE.U32 R16, R17, UR37, R24 ;  /* 0x0000002511107c25 */ /* 0x000fc8000f8e0018 */
[----:B------:R-:W-:Y:S01]  /*1df0*/  IMAD R17, R19, UR37, R17 ;  /* 0x0000002513117c24 */ /* 0x000fe2000f8e0211 */
[----:B----4-:R-:W-:-:S04]  /*1e00*/  LEA R18, P0, R16, UR14, 0x2 ;  /* 0x0000000e10127c11 */ /* 0x010fc8000f8010ff */
[----:B------:R-:W-:-:S05]  /*1e10*/  LEA.HI.X R19, R16, UR15, R17, 0x2, P0 ;  /* 0x0000000f10137c11 */ /* 0x000fca00080f1411 */
[----:B------:R4:W-:Y:S04]  /*1e20*/  STG.E desc[UR32][R18.64], R5 ;  /* 0x0000000512007986 */ /* 0x0009e8000c101920 */
.L_x_19:
[----:B------:R-:W-:Y:S05]  /*1e30*/  @P1 BRA `(.L_x_20) ;  /* 0x0000000000201947 */ /* 0x000fea0003800000 */
[----:B------:R-:W0:Y:S01]  /*1e40*/  LDCU.64 UR14, c[0x0][0x398] ;  /* 0x00007300ff0e77ac */ /* 0x000e220008000a00 */
[----:B---3--:R-:W-:Y:S01]  /*1e50*/  MOV R17, UR6 ;  /* 0x0000000600117c02 */ /* 0x008fe20008000f00 */
[----:B----4-:R-:W-:-:S04]  /*1e60*/  IMAD.U32 R5, RZ, RZ, UR9 ;  /* 0x00000009ff057e24 */ /* 0x010fc8000f8e00ff */
[----:B--2---:R-:W-:-:S04]  /*1e70*/  IMAD.WIDE.U32 R16, R17, UR36, R24 ;  /* 0x0000002411107c25 */ /* 0x004fc8000f8e0018 */
[----:B------:R-:W-:Y:S01]  /*1e80*/  IMAD R5, R5, UR36, R17 ;  /* 0x0000002405057c24 */ /* 0x000fe2000f8e0211 */
[----:B01----:R-:W-:-:S04]  /*1e90*/  LEA R18, P0, R16, UR14, 0x2 ;  /* 0x0000000e10127c11 */ /* 0x003fc8000f8010ff */
[----:B------:R-:W-:-:S05]  /*1ea0*/  LEA.HI.X R19, R16, UR15, R5, 0x2, P0 ;  /* 0x0000000f10137c11 */ /* 0x000fca00080f1405 */
[----:B------:R0:W-:Y:S04]  /*1eb0*/  STG.E desc[UR32][R18.64], R6 ;  /* 0x0000000612007986 */ /* 0x0001e8000c101920 */
.L_x_20:
[----:B------:R-:W-:Y:S05]  /*1ec0*/  @P2 BRA `(.L_x_21) ;  /* 0x0000000000202947 */ /* 0x000fea0003800000 */
[----:B------:R-:W0:Y:S01]  /*1ed0*/  LDCU.64 UR14, c[0x0][0x398] ;  /* 0x00007300ff0e77ac */ /* 0x000e220008000a00 */
[----:B---3--:R-:W-:Y:S02]  /*1ee0*/  MOV R17, UR6 ;  /* 0x0000000600117c02 */ /* 0x008fe40008000f00 */
[----:B----4-:R-:W-:-:S03]  /*1ef0*/  MOV R5, UR9 ;  /* 0x0000000900057c02 */ /* 0x010fc60008000f00 */
[----:B--2---:R-:W-:-:S04]  /*1f00*/  IMAD.WIDE.U32 R16, R17, UR35, R24 ;  /* 0x0000002311107c25 */ /* 0x004fc8000f8e0018 */
[----:B------:R-:W-:Y:S01]  /*1f10*/  IMAD R5, R5, UR35, R17 ;  /* 0x0000002305057c24 */ /* 0x000fe2000f8e0211 */
[----:B01----:R-:W-:-:S04]  /*1f20*/  LEA R18, P0, R16, UR14, 0x2 ;  /* 0x0000000e10127c11 */ /* 0x003fc8000f8010ff */
[----:B------:R-:W-:-:S05]  /*1f30*/  LEA.HI.X R19, R16, UR15, R5, 0x2, P0 ;  /* 0x0000000f10137c11 */ /* 0x000fca00080f1405 */
[----:B------:R0:W-:Y:S04]  /*1f40*/  STG.E desc[UR32][R18.64], R7 ;  /* 0x0000000712007986 */ /* 0x0001e8000c101920 */
.L_x_21:
[----:B------:R-:W-:Y:S05]  /*1f50*/  BRA.U UP3, `(.L_x_13) ;  /* 0x0000000503687547 */ /* 0x000fea000b800000 */
[----:B------:R-:W5:Y:S01]  /*1f60*/  LDCU.64 UR14, c[0x0][0x398] ;  /* 0x00007300ff0e77ac */ /* 0x000f620008000a00 */
[----:B----4-:R-:W-:Y:S01]  /*1f70*/  IMAD.U32 R5, RZ, RZ, UR6 ;  /* 0x00000006ff057e24 */ /* 0x010fe2000f8e00ff */
[----:B0-----:R-:W-:-:S03]  /*1f80*/  MOV R7, UR9 ;  /* 0x0000000900077c02 */ /* 0x001fc60008000f00 */
[----:B------:R-:W-:-:S04]  /*1f90*/  IMAD.WIDE.U32 R24, R5, UR34, R24 ;  /* 0x0000002205187c25 */ /* 0x000fc8000f8e0018 */
[----:B------:R-:W-:Y:S01]  /*1fa0*/  IMAD R5, R7, UR34, R25 ;  /* 0x0000002207057c24 */ /* 0x000fe2000f8e0219 */
[----:B-----5:R-:W-:-:S04]  /*1fb0*/  LEA R6, P0, R24, UR14, 0x2 ;  /* 0x0000000e18067c11 */ /* 0x020fc8000f8010ff */
[----:B------:R-:W-:-:S05]  /*1fc0*/  LEA.HI.X R7, R24, UR15, R5, 0x2, P0 ;  /* 0x0000000f18077c11 */ /* 0x000fca00080f1405 */
[----:B------:R0:W-:Y:S01]  /*1fd0*/  STG.E desc[UR32][R6.64], R8 ;  /* 0x0000000806007986 */ /* 0x0001e2000c101920 */
[----:B------:R-:W-:Y:S05]  /*1fe0*/  BRA `(.L_x_13) ;  /* 0x0000000400447947 */ /* 0x000fea0003800000 */
.L_x_14:
[----:B------:R-:W-:Y:S01]  /*1ff0*/  UISETP.GE.AND UP0, UPT, UR7, UR16, UPT ;  /* 0x000000100700728c */ /* 0x000fe2000bf06270 */
[----:B------:R-:W-:Y:S01]  /*2000*/  MOV R28, UR4 ;  /* 0x00000004001c7c02 */ /* 0x000fe20008000f00 */
[----:B------:R-:W-:-:S04]  /*2010*/  IMAD.U32 R29, RZ, RZ, UR5 ;  /* 0x00000005ff1d7e24 */ /* 0x000fc8000f8e00ff */
[----:B------:R-:W-:Y:S01]  /*2020*/  PLOP3.LUT P1, PT, PT, PT, UP0, 0x80, 0x8 ;  /* 0x000000000008781c */ /* 0x000fe20003f2f008 */
[----:B------:R-:W-:-:S06]  /*2030*/  UISETP.GE.AND UP0, UPT, UR40, UR16, UPT ;  /* 0x000000102800728c */ /* 0x000fcc000bf06270 */
[----:B------:R-:W-:-:S06]  /*2040*/  PLOP3.LUT P3, PT, PT, PT, UP0, 0x80, 0x8 ;  /* 0x000000000008781c */ /* 0x000fcc0003f6f008 */
[----:B------:R-:W2:Y:S01]  /*2050*/  @!P1 LDG.E.CONSTANT R30, desc[UR32][R28.64] ;  /* 0x000000201c1e9981 */ /* 0x000ea2000c1e9900 */
[----:B------:R-:W0:Y:S06]  /*2060*/  @!P1 LDC.64 R18, c[0x0][0x398] ;  /* 0x0000e600ff129b82 */ /* 0x000e2c0000000a00 */
[----:B------:R-:W3:Y:S01]  /*2070*/  @!P3 LDG.E.CONSTANT R33, desc[UR32][R28.64+0x4] ;  /* 0x000004201c21b981 */ /* 0x000ee2000c1e9900 */
[----:B------:R-:W-:Y:S01]  /*2080*/  MOV R27, UR6 ;  /* 0x00000006001b7c02 */ /* 0x000fe20008000f00 */
[----:B------:R-:W-:Y:S01]  /*2090*/  UISETP.GE.AND UP0, UPT, UR39, UR16, UPT ;  /* 0x000000102700728c */ /* 0x000fe2000bf06270 */
[----:B------:R-:W-:-:S03]  /*20a0*/  MOV R26, UR9 ;  /* 0x00000009001a7c02 */ /* 0x000fc60008000f00 */
[----:B------:R-:W-:-:S04]  /*20b0*/  @!P1 IMAD.WIDE.U32 R20, R27, UR7, R24 ;  /* 0x000000071b149c25 */ /* 0x000fc8000f8e0018 */
[----:B------:R-:W-:Y:S01]  /*20c0*/  @!P1 IMAD R21, R26, UR7, R21 ;  /* 0x000000071a159c24 */ /* 0x000fe2000f8e0215 */
[----:B0-----:R-:W-:-:S04]  /*20d0*/  @!P1 LEA R36, P0, R20, R18, 0x2 ;  /* 0x0000001214249211 */ /* 0x001fc800078010ff */
[----:B------:R-:W-:Y:S02]  /*20e0*/  @!P1 LEA.HI.X R37, R20, R19, R21, 0x2, P0 ;  /* 0x0000001314259211 */ /* 0x000fe400000f1415 */
[----:B------:R-:W0:Y:S01]  /*20f0*/  @!P3 LDC.64 R20, c[0x0][0x398] ;  /* 0x0000e600ff14bb82 */ /* 0x000e220000000a00 */
[----:B------:R-:W-:Y:S01]  /*2100*/  PLOP3.LUT P0, PT, PT, PT, UP0, 0x80, 0x8 ;  /* 0x000000000008781c */ /* 0x000fe20003f0f008 */
[----:B------:R-:W-:-:S11]  /*2110*/  UISETP.GE.AND UP0, UPT, UR34, UR16, UPT ;  /* 0x000000102200728c */ /* 0x000fd6000bf06270 */
[----:B------:R-:W1:Y:S01]  /*2120*/  @!UP0 LDCU.64 UR14, c[0x0][0x398] ;  /* 0x00007300ff0e87ac */ /* 0x000e620008000a00 */
[----:B--2---:R-:W-:Y:S01]  /*2130*/  @!P1 FADD R19, R30, R23 ;  /* 0x000000171e139221 */ /* 0x004fe20000000000 */
[----:B------:R-:W-:Y:S02]  /*2140*/  IMAD.U32 R23, RZ, RZ, UR16 ;  /* 0x00000010ff177e24 */ /* 0x000fe4000f8e00ff */
[----:B------:R-:W-:Y:S02]  /*2150*/  @!P3 IMAD.WIDE.U32 R30, R27, UR40, R24 ;  /* 0x000000281b1ebc25 */ /* 0x000fe4000f8e0018 */
[----:B------:R2:W-:Y:S01]  /*2160*/  @!P1 STG.E desc[UR32][R36.64], R19 ;  /* 0x0000001324009986 */ /* 0x0005e2000c101920 */
[----:B------:R-:W-:Y:S01]  /*2170*/  ISETP.LE.AND P1, PT, R23, UR38, PT ;  /* 0x0000002617007c0c */ /* 0x000fe2000bf23270 */
[----:B---3--:R-:W-:Y:S01]  /*2180*/  @!P3 FADD R33, R33, R22 ;  /* 0x000000162121b221 */ /* 0x008fe20000000000 */
[----:B0-----:R-:W-:Y:S01]  /*2190*/  @!P3 LEA R34, P2, R30, R20, 0x2 ;  /* 0x000000141e22b211 */ /* 0x001fe200078410ff */
[----:B------:R-:W-:-:S02]  /*21a0*/  @!P3 IMAD R20, R26, UR40, R31 ;  /* 0x000000281a14bc24 */ /* 0x000fc4000f8e021f */
[----:B------:R-:W3:Y:S03]  /*21b0*/  @!P0 LDG.E.CONSTANT R31, desc[UR32][R28.64+0x8] ;  /* 0x000008201c1f8981 */ /* 0x000ee6000c1e9900 */
[----:B------:R-:W-:Y:S01]  /*21c0*/  @!P3 LEA.HI.X R35, R30, R21, R20, 0x2, P2 ;  /* 0x000000151e23b211 */ /* 0x000fe200010f1414 */
[----:B--2---:R-:W0:Y:S04]  /*21d0*/  @!P0 LDC.64 R18, c[0x0][0x398] ;  /* 0x0000e600ff128b82 */ /* 0x004e280000000a00 */
[----:B------:R-:W2:Y:S01]  /*21e0*/  @!P1 LDG.E.CONSTANT R32, desc[UR32][R28.64+0xc] ;  /* 0x00000c201c209981 */ /* 0x000ea2000c1e9900 */
[----:B------:R-:W-:-:S03]  /*21f0*/  ISETP.LE.AND P2, PT, R23, UR37, PT ;  /* 0x0000002517007c0c */ /* 0x000fc6000bf43270 */
[----:B------:R4:W-:Y:S01]  /*2200*/  @!P3 STG.E desc[UR32][R34.64], R33 ;  /* 0x000000212200b986 */ /* 0x0009e2000c101920 */
[C---:B------:R-:W-:Y:S01]  /*2210*/  ISETP.LE.AND P5, PT, R23.reuse, UR36, PT ;  /* 0x0000002417007c0c */ /* 0x040fe2000bfa3270 */
[----:B------:R-:W5:Y:S01]  /*2220*/  @!P1 LDC.64 R20, c[0x0][0x398] ;  /* 0x0000e600ff149b82 */ /* 0x000f620000000a00 */
[----:B------:R-:W-:-:S07]  /*2230*/  ISETP.LE.AND P4, PT, R23, UR35, PT ;  /* 0x0000002317007c0c */ /* 0x000fce000bf83270 */
[----:B------:R-:W2:Y:S01]  /*2240*/  @!P2 LDG.E.CONSTANT R30, desc[UR32][R28.64+0x10] ;  /* 0x000010201c1ea981 */ /* 0x000ea2000c1e9900 */
[----:B----4-:R-:W-:-:S03]  /*2250*/  @!P0 IMAD.WIDE.U32 R34, R27, UR39, R24 ;  /* 0x000000271b228c25 */ /* 0x010fc6000f8e0018 */
[----:B------:R-:W4:Y:S01]  /*2260*/  @!P5 LDG.E.CONSTANT R33, desc[UR32][R28.64+0x14] ;  /* 0x000014201c21d981 */ /* 0x000f22000c1e9900 */
[----:B0-----:R-:W-:Y:S01]  /*2270*/  @!P0 LEA R36, P3, R34, R18, 0x2 ;  /* 0x0000001222248211 */ /* 0x001fe200078610ff */
[----:B------:R-:W-:-:S05]  /*2280*/  @!P0 IMAD R18, R26, UR39, R35 ;  /* 0x000000271a128c24 */ /* 0x000fca000f8e0223 */
[----:B------:R-:W-:Y:S02]  /*2290*/  @!P0 LEA.HI.X R37, R34, R19, R18, 0x2, P3 ;  /* 0x0000001322258211 */ /* 0x000fe400018f1412 */
[----:B------:R-:W-:Y:S01]  /*22a0*/  PLOP3.LUT P3, PT, PT, PT, UP0, 0x80, 0x8 ;  /* 0x000000000008781c */ /* 0x000fe20003f6f008 */
[----:B------:R-:W4:-:S12]  /*22b0*/  @!P4 LDG.E.CONSTANT R34, desc[UR32][R28.64+0x18] ;  /* 0x000018201c22c981 */ /* 0x000f18000c1e9900 */
[----:B------:R0:W4:Y:S01]  /*22c0*/  @!P3 LDG.E.CONSTANT R35, desc[UR32][R28.64+0x1c] ;  /* 0x00001c201c23b981 */ /* 0x000122000c1e9900 */
[----:B------:R-:W-:-:S04]  /*22d0*/  @!P1 IMAD.WIDE.U32 R18, R27, UR38, R24 ;  /* 0x000000261b129c25 */ /* 0x000fc8000f8e0018 */
[----:B------:R-:W-:Y:S01]  /*22e0*/  @!P1 IMAD R19, R26, UR38, R19 ;  /* 0x000000261a139c24 */ /* 0x000fe2000f8e0213 */
[----:B-----5:R-:W-:-:S04]  /*22f0*/  @!P1 LEA R22, P6, R18, R20, 0x2 ;  /* 0x0000001412169211 */ /* 0x020fc800078c10ff */
[----:B------:R-:W-:Y:S02]  /*2300*/  @!P1 LEA.HI.X R23, R18, R21, R19, 0x2, P6 ;  /* 0x0000001512179211 */ /* 0x000fe400030f1413 */
[----:B------:R-:W5:Y:S08]  /*2310*/  @!P2 LDC.64 R18, c[0x0][0x398] ;  /* 0x0000e600ff12ab82 */ /* 0x000f700000000a00 */
[----:B------:R-:W1:Y:S01]  /*2320*/  @!P4 LDC.64 R20, c[0x0][0x398] ;  /* 0x0000e600ff14cb82 */ /* 0x000e620000000a00 */
[----:B---3--:R-:W-:Y:S01]  /*2330*/  @!P0 FADD R31, R31, R16 ;  /* 0x000000101f1f8221 */ /* 0x008fe20000000000 */
[----:B--2---:R-:W-:-:S06]  /*2340*/  @!P1 FADD R32, R32, R17 ;  /* 0x0000001120209221 */ /* 0x004fcc0000000000 */
[----:B------:R-:W2:Y:S01]  /*2350*/  @!P5 LDC.64 R16, c[0x0][0x398] ;  /* 0x0000e600ff10db82 */ /* 0x000ea20000000a00 */
[----:B------:R-:W-:Y:S04]  /*2360*/  @!P0 STG.E desc[UR32][R36.64], R31 ;  /* 0x0000001f24008986 */ /* 0x000fe8000c101920 */
[----:B------:R3:W-:Y:S02]  /*2370*/  @!P1 STG.E desc[UR32][R22.64], R32 ;  /* 0x0000002016009986 */ /* 0x0007e4000c101920 */
[----:B---3--:R-:W-:-:S04]  /*2380*/  @!P2 IMAD.WIDE.U32 R22, R27, UR37, R24 ;  /* 0x000000251b16ac25 */ /* 0x008fc8000f8e0018 */
[----:B0-----:R-:W-:Y:S01]  /*2390*/  @!P2 IMAD R28, R26, UR37, R23 ;  /* 0x000000251a1cac24 */ /* 0x001fe2000f8e0217 */
[----:B-----5:R-:W-:Y:S01]  /*23a0*/  @!P2 LEA R18, P0, R22, R18, 0x2 ;  /* 0x000000121612a211 */ /* 0x020fe200078010ff */
[----:B------:R-:W-:Y:S01]  /*23b0*/  @!P2 FADD R5, R30, R5 ;  /* 0x000000051e05a221 */ /* 0x000fe20000000000 */
[C---:B------:R-:W-:Y:S02]  /*23c0*/  @!P5 IMAD.WIDE.U32 R30, R27.reuse, UR36, R24 ;  /* 0x000000241b1edc25 */ /* 0x040fe4000f8e0018 */
[----:B------:R-:W-:Y:S02]  /*23d0*/  @!P2 LEA.HI.X R19, R22, R19, R28, 0x2, P0 ;  /* 0x000000131613a211 */ /* 0x000fe400000f141c */
[----:B------:R-:W-:-:S04]  /*23e0*/  @!P4 IMAD.WIDE.U32 R28, R27, UR35, R24 ;  /* 0x000000231b1ccc25 */ /* 0x000fc8000f8e0018 */
[----:B------:R-:W-:Y:S01]  /*23f0*/  @!P3 IMAD.WIDE.U32 R24, R27, UR34, R24 ;  /* 0x000000221b18bc25 */ /* 0x000fe2000f8e0018 */
[----:B--2---:R-:W-:Y:S01]  /*2400*/  @!P5 LEA R16, P0, R30, R16, 0x2 ;  /* 0x000000101e10d211 */ /* 0x004fe200078010ff */
[----:B------:R0:W-:Y:S02]  /*2410*/  @!P2 STG.E desc[UR32][R18.64], R5 ;  /* 0x000000051200a986 */ /* 0x0001e4000c101920 */
[C---:B------:R-:W-:Y:S02]  /*2420*/  @!P5 IMAD R27, R26.reuse, UR36, R31 ;  /* 0x000000241a1bdc24 */ /* 0x040fe4000f8e021f */
[----:B------:R-:W-:Y:S01]  /*2430*/  @!P3 IMAD R23, R26, UR34, R25 ;  /* 0x000000221a17bc24 */ /* 0x000fe2000f8e0219 */
[----:B-1----:R-:W-:Y:S01]  /*2440*/  @!P4 LEA R20, P1, R28, R20, 0x2 ;  /* 0x000000141c14c211 */ /* 0x002fe200078210ff */
[----:B------:R-:W-:Y:S01]  /*2450*/  @!P4 IMAD R26, R26, UR35, R29 ;  /* 0x000000231a1acc24 */ /* 0x000fe2000f8e021d */
[----:B------:R-:W-:Y:S01]  /*2460*/  @!P3 LEA R22, P2, R24, UR14, 0x2 ;  /* 0x0000000e1816bc11 */ /* 0x000fe2000f8410ff */
[----:B----4-:R-:W-:Y:S01]  /*2470*/  @!P5 FADD R33, R33, R6 ;  /* 0x000000062121d221 */ /* 0x010fe20000000000 */
[----:B------:R-:W-:Y:S01]  /*2480*/  @!P5 LEA.HI.X R17, R30, R17, R27, 0x2, P0 ;  /* 0x000000111e11d211 */ /* 0x000fe200000f141b */
[----:B------:R-:W-:Y:S01]  /*2490*/  @!P4 FADD R7, R34, R7 ;  /* 0x000000072207c221 */ /* 0x000fe20000000000 */
[----:B------:R-:W-:Y:S01]  /*24a0*/  @!P4 LEA.HI.X R21, R28, R21, R26, 0x2, P1 ;  /* 0x000000151c15c211 */ /* 0x000fe200008f141a */
[----:B------:R-:W-:Y:S01]  /*24b0*/  @!P3 FADD R35, R35, R8 ;  /* 0x000000082323b221 */ /* 0x000fe20000000000 */
[----:B------:R-:W-:Y:S01]  /*24c0*/  @!P3 LEA.HI.X R23, R24, UR15, R23, 0x2, P2 ;  /* 0x0000000f1817bc11 */ /* 0x000fe200090f1417 */
[----:B------:R0:W-:Y:S04]  /*24d0*/  @!P5 STG.E desc[UR32][R16.64], R33 ;  /* 0x000000211000d986 */ /* 0x0001e8000c101920 */
[----:B------:R0:W-:Y:S04]  /*24e0*/  @!P4 STG.E desc[UR32][R20.64], R7 ;  /* 0x000000071400c986 */ /* 0x0001e8000c101920 */
[----:B------:R0:W-:Y:S02]  /*24f0*/  @!P3 STG.E desc[UR32][R22.64], R35 ;  /* 0x000000231600b986 */ /* 0x0001e4000c101920 */
.L_x_13:
[----:B------:R-:W-:Y:S05]  /*2500*/  BSYNC.RECONVERGENT B0 ;  /* 0x0000000000007941 */ /* 0x000fea0003800200 */
.L_x_12:
[----:B------:R-:W-:-:S13]  /*2510*/  ISETP.GE.AND P0, PT, R9, UR13, PT ;  /* 0x0000000d09007c0c */ /* 0x000fda000bf06270 */
[----:B------:R-:W-:Y:S05]  /*2520*/  @P0 EXIT ;  /* 0x000000000000094d */ /* 0x000fea0003800000 */
[----:B------:R-:W5:Y:S02]  /*2530*/  LDCU.64 UR14, c[0x0][0x390] ;  /* 0x00007200ff0e77ac */ /* 0x000f640008000a00 */
[----:B-----5:R-:W-:-:S04]  /*2540*/  UISETP.NE.U32.AND UP0, UPT, UR14, URZ, UPT ;  /* 0x000000ff0e00728c */ /* 0x020fc8000bf05070 */
[----:B------:R-:W-:-:S09]  /*2550*/  UISETP.NE.AND.EX UP0, UPT, UR15, URZ, UPT, UP0 ;  /* 0x000000ff0f00728c */ /* 0x000fd2000bf05300 */
[----:B------:R-:W-:Y:S05]  /*2560*/  BRA.U UP0, `(.L_x_22) ;  /* 0x0000000500ac7547 */ /* 0x000fea000b800000 */
[----:B------:R-:W-:Y:S02]  /*2570*/  UISETP.GE.AND UP0, UPT, UR7, UR16, UPT ;  /* 0x000000100700728c */ /* 0x000fe4000bf06270 */
[----:B0---4-:R-:W-:-:S04]  /*2580*/  MOV R5, UR16 ;  /* 0x0000001000057c02 */ /* 0x011fc80008000f00 */
[C---:B------:R-:W-:Y:S02]  /*2590*/  ISETP.LE.AND P0, PT, R5.reuse, UR38, PT ;  /* 0x0000002605007c0c */ /* 0x040fe4000bf03270 */
[C---:B------:R-:W-:Y:S02]  /*25a0*/  ISETP.LE.AND P1, PT, R5.reuse, UR37, PT ;  /* 0x0000002505007c0c */ /* 0x040fe4000bf23270 */
[C---:B------:R-:W-:Y:S02]  /*25b0*/  ISETP.LE.AND P2, PT, R5.reuse, UR36, PT ;  /* 0x0000002405007c0c */ /* 0x040fe4000bf43270 */
[----:B------:R-:W-:Y:S01]  /*25c0*/  ISETP.LE.AND P3, PT, R5, UR35, PT ;  /* 0x0000002305007c0c */ /* 0x000fe2000bf63270 */
[----:B------:R-:W-:-:S12]  /*25d0*/  BRA.U UP0, `(.L_x_23) ;  /* 0x00000001002c7547 */ /* 0x000fd8000b800000 */
[----:B------:R-:W-:Y:S01]  /*25e0*/  IADD3 R6, P4, PT, R10, UR10, RZ ;  /* 0x0000000a0a067c10 */ /* 0x000fe2000ff9e0ff */
[----:B------:R-:W0:Y:S01]  /*25f0*/  LDCU.64 UR4, c[0x0][0x398] ;  /* 0x00007300ff0477ac */ /* 0x000e220008000a00 */
[----:B------:R-:W-:Y:S01]  /*2600*/  IMAD.U32 R5, RZ, RZ, UR6 ;  /* 0x00000006ff057e24 */ /* 0x000fe2000f8e00ff */
[----:B------:R-:W-:Y:S02]  /*2610*/  MOV R9, UR9 ;  /* 0x0000000900097c02 */ /* 0x000fe40008000f00 */
[----:B------:R-:W-:-:S03]  /*2620*/  IADD3.X R7, PT, PT, RZ, UR8, RZ, P4, !PT ;  /* 0x00000008ff077c10 */ /* 0x000fc6000a7fe4ff */
[----:B------:R-:W-:-:S04]  /*2630*/  IMAD.WIDE.U32 R6, R12, UR13, R6 ;  /* 0x0000000d0c067c25 */ /* 0x000fc8000f8e0006 */
[----:B------:R-:W-:-:S04]  /*2640*/  IMAD.WIDE.U32 R6, R5, UR7, R6 ;  /* 0x0000000705067c25 */ /* 0x000fc8000f8e0006 */
[----:B------:R-:W-:Y:S01]  /*2650*/  IMAD R5, R9, UR7, R7 ;  /* 0x0000000709057c24 */ /* 0x000fe2000f8e0207 */
[----:B0-----:R-:W-:-:S04]  /*2660*/  LEA R8, P4, R6, UR4, 0x2 ;  /* 0x0000000406087c11 */ /* 0x001fc8000f8810ff */
[----:B------:R-:W-:-:S05]  /*2670*/  LEA.HI.X R9, R6, UR5, R5, 0x2, P4 ;  /* 0x0000000506097c11 */ /* 0x000fca000a0f1405 */
[----:B------:R0:W-:Y:S04]  /*2680*/  STG.E desc[UR32][R8.64+0x4], R11 ;  /* 0x0000040b08007986 */ /* 0x0001e8000c101920 */
.L_x_23:
[----:B------:R-:W-:-:S09]  /*2690*/  UISETP.GE.AND UP0, UPT, UR40, UR16, UPT ;  /* 0x000000102800728c */ /* 0x000fd2000bf06270 */
[----:B------:R-:W-:Y:S05]  /*26a0*/  BRA.U UP0, `(.L_x_24) ;  /* 0x00000001002c7547 */ /* 0x000fea000b800000 */
[----:B------:R-:W-:Y:S01]  /*26b0*/  IADD3 R6, P4, PT, R10, UR10, RZ ;  /* 0x0000000a0a067c10 */ /* 0x000fe2000ff9e0ff */
[----:B------:R-:W4:Y:S01]  /*26c0*/  LDCU.64 UR4, c[0x0][0x398] ;  /* 0x00007300ff0477ac */ /* 0x000f220008000a00 */
[----:B------:R-:W-:Y:S01]  /*26d0*/  IMAD.U32 R5, RZ, RZ, UR6 ;  /* 0x00000006ff057e24 */ /* 0x000fe2000f8e00ff */
[----:B0-----:R-:W-:Y:S02]  /*26e0*/  MOV R9, UR9 ;  /* 0x0000000900097c02 */ /* 0x001fe40008000f00 */
[----:B------:R-:W-:-:S03]  /*26f0*/  IADD3.X R7, PT, PT, RZ, UR8, RZ, P4, !PT ;  /* 0x00000008ff077c10 */ /* 0x000fc6000a7fe4ff */
[----:B------:R-:W-:-:S04]  /*2700*/  IMAD.WIDE.U32 R6, R12, UR13, R6 ;  /* 0x0000000d0c067c25 */ /* 0x000fc8000f8e0006 */
[----:B------:R-:W-:-:S04]  /*2710*/  IMAD.WIDE.U32 R6, R5, UR40, R6 ;  /* 0x0000002805067c25 */ /* 0x000fc8000f8e0006 */
[----:B------:R-:W-:Y:S01]  /*2720*/  IMAD R5, R9, UR40, R7 ;  /* 0x0000002809057c24 */ /* 0x000fe2000f8e0207 */
[----:B----4-:R-:W-:-:S04]  /*2730*/  LEA R8, P4, R6, UR4, 0x2 ;  /* 0x0000000406087c11 */ /* 0x010fc8000f8810ff */
[----:B------:R-:W-:-:S05]  /*2740*/  LEA.HI.X R9, R6, UR5, R5, 0x2, P4 ;  /* 0x0000000506097c11 */ /* 0x000fca000a0f1405 */
[----:B------:R4:W-:Y:S04]  /*2750*/  STG.E desc[UR32][R8.64+0x4], R13 ;  /* 0x0000040d08007986 */ /* 0x0009e8000c101920 */
.L_x_24:
[----:B------:R-:W-:-:S09]  /*2760*/  UISETP.GE.AND UP0, UPT, UR39, UR16, UPT ;  /* 0x000000102700728c */ /* 0x000fd2000bf06270 */
[----:B------:R-:W-:Y:S05]  /*2770*/  BRA.U UP0, `(.L_x_25) ;  /* 0x00000001002c7547 */ /* 0x000fea000b800000 */
[----:B------:R-:W-:Y:S01]  /*2780*/  IADD3 R6, P4, PT, R10, UR10, RZ ;  /* 0x0000000a0a067c10 */ /* 0x000fe2000ff9e0ff */
[----:B------:R-:W5:Y:S01]  /*2790*/  LDCU.64 UR4, c[0x0][0x398] ;  /* 0x00007300ff0477ac */ /* 0x000f620008000a00 */
[----:B------:R-:W-:Y:S01]  /*27a0*/  IMAD.U32 R5, RZ, RZ, UR6 ;  /* 0x00000006ff057e24 */ /* 0x000fe2000f8e00ff */
[----:B0---4-:R-:W-:Y:S02]  /*27b0*/  MOV R9, UR9 ;  /* 0x0000000900097c02 */ /* 0x011fe40008000f00 */
[----:B------:R-:W-:-:S03]  /*27c0*/  IADD3.X R7, PT, PT, RZ, UR8, RZ, P4, !PT ;  /* 0x00000008ff077c10 */ /* 0x000fc6000a7fe4ff */
[----:B------:R-:W-:-:S04]  /*27d0*/  IMAD.WIDE.U32 R6, R12, UR13, R6 ;  /* 0x0000000d0c067c25 */ /* 0x000fc8000f8e0006 */
[----:B------:R-:W-:-:S04]  /*27e0*/  IMAD.WIDE.U32 R6, R5, UR39, R6 ;  /* 0x0000002705067c25 */ /* 0x000fc8000f8e0006 */
[----:B------:R-:W-:Y:S01]  /*27f0*/  IMAD R5, R9, UR39, R7 ;  /* 0x0000002709057c24 */ /* 0x000fe2000f8e0207 */
[----:B-----5:R-:W-:-:S04]  /*2800*/  LEA R8, P4, R6, UR4, 0x2 ;  /* 0x0000000406087c11 */ /* 0x020fc8000f8810ff */
[----:B------:R-:W-:-:S05]  /*2810*/  LEA.HI.X R9, R6, UR5, R5, 0x2, P4 ;  /* 0x0000000506097c11 */ /* 0x000fca000a0f1405 */
[----:B------:R0:W-:Y:S04]  /*2820*/  STG.E desc[UR32][R8.64+0x4], R14 ;  /* 0x0000040e08007986 */ /* 0x0001e8000c101920 */
.L_x_25:
[----:B------:R-:W-:Y:S05]  /*2830*/  @P0 BRA `(.L_x_26) ;  /* 0x00000000002c0947 */ /* 0x000fea0003800000 */
        /* <DEDUP_REMOVED lines=11> */
.L_x_26:
        /* <DEDUP_REMOVED lines=12> */
.L_x_27:
        /* <DEDUP_REMOVED lines=12> */
.L_x_28:
        /* <DEDUP_REMOVED lines=12> */
.L_x_29:
[----:B------:R-:W-:-:S06]  /*2b30*/  UISETP.GE.AND UP0, UPT, UR34, UR16, UPT ;  /* 0x000000102200728c */ /* 0x000fcc000bf06270 */
[----:B------:R-:W-:-:S13]  /*2b40*/  PLOP3.LUT P0, PT, PT, PT, UP0, 0x80, 0x8 ;  /* 0x000000000008781c */ /* 0x000fda0003f0f008 */
[----:B------:R-:W-:Y:S05]  /*2b50*/  @P0 EXIT ;  /* 0x000000000000094d */ /* 0x000fea0003800000 */
[----:B------:R-:W-:Y:S01]  /*2b60*/  IADD3 R10, P0, PT, R10, UR10, RZ ;  /* 0x0000000a0a0a7c10 */ /* 0x000fe2000ff1e0ff */
[----:B------:R-:W5:Y:S01]  /*2b70*/  LDCU.64 UR4, c[0x0][0x398] ;  /* 0x00007300ff0477ac */ /* 0x000f620008000a00 */
[----:B0-----:R-:W-:Y:S01]  /*2b80*/  IMAD.U32 R3, RZ, RZ, UR6 ;  /* 0x00000006ff037e24 */ /* 0x001fe2000f8e00ff */
[----:B------:R-:W-:Y:S02]  /*2b90*/  MOV R5, UR9 ;  /* 0x0000000900057c02 */ /* 0x000fe40008000f00 */
[----:B------:R-:W-:-:S03]  /*2ba0*/  IADD3.X R11, PT, PT, RZ, UR8, RZ, P0, !PT ;  /* 0x00000008ff0b7c10 */ /* 0x000fc600087fe4ff */
[----:B------:R-:W-:-:S04]  /*2bb0*/  IMAD.WIDE.U32 R10, R12, UR13, R10 ;  /* 0x0000000d0c0a7c25 */ /* 0x000fc8000f8e000a */
[----:B------:R-:W-:-:S04]  /*2bc0*/  IMAD.WIDE.U32 R10, R3, UR34, R10 ;  /* 0x00000022030a7c25 */ /* 0x000fc8000f8e000a */
[----:B------:R-:W-:Y:S01]  /*2bd0*/  IMAD R3, R5, UR34, R11 ;  /* 0x0000002205037c24 */ /* 0x000fe2000f8e020b */
[----:B-----5:R-:W-:-:S04]  /*2be0*/  LEA R2, P0, R10, UR4, 0x2 ;  /* 0x000000040a027c11 */ /* 0x020fc8000f8010ff */
[----:B------:R-:W-:-:S05]  /*2bf0*/  LEA.HI.X R3, R10, UR5, R3, 0x2, P0 ;  /* 0x000000050a037c11 */ /* 0x000fca00080f1403 */
[----:B------:R-:W-:Y:S01]  /*2c00*/  STG.E desc[UR32][R2.64+0x4], R4 ;  /* 0x0000040402007986 */ /* 0x000fe2000c101920 */
[----:B------:R-:W-:Y:S05]  /*2c10*/  EXIT ;  /* 0x000000000000794d */ /* 0x000fea0003800000 */
.L_x_22:
[----:B------:R-:W-:Y:S01]  /*2c20*/  UISETP.GE.AND UP0, UPT, UR7, UR16, UPT ;  /* 0x000000100700728c */ /* 0x000fe2000bf06270 */
[----:B0-----:R-:W-:Y:S01]  /*2c30*/  MOV R8, UR4 ;  /* 0x0000000400087c02 */ /* 0x001fe20008000f00 */
[----:B------:R-:W-:-:S04]  /*2c40*/  IMAD.U32 R9, RZ, RZ, UR5 ;  /* 0x00000005ff097e24 */ /* 0x000fc8000f8e00ff */
[----:B------:R-:W-:Y:S01]  /*2c50*/  PLOP3.LUT P5, PT, PT, PT, UP0, 0x80, 0x8 ;  /* 0x000000000008781c */ /* 0x000fe20003faf008 */
[----:B------:R-:W-:-:S06]  /*2c60*/  UISETP.GE.AND UP0, UPT, UR40, UR16, UPT ;  /* 0x000000102800728c */ /* 0x000fcc000bf06270 */
[----:B------:R-:W-:Y:S01]  /*2c70*/  PLOP3.LUT P4, PT, PT, PT, UP0, 0x80, 0x8 ;  /* 0x000000000008781c */ /* 0x000fe20003f8f008 */
[----:B------:R-:W-:-:S05]  /*2c80*/  UISETP.GE.AND UP0, UPT, UR39, UR16, UPT ;  /* 0x000000102700728c */ /* 0x000fca000bf06270 */
[----:B------:R-:W5:Y:S01]  /*2c90*/  @!P5 LDG.E.CONSTANT R32, desc[UR32][R8.64] ;  /* 0x000000200820d981 */ /* 0x000f62000c1e9900 */
[----:B------:R-:W-:Y:S01]  /*2ca0*/  PLOP3.LUT P3, PT, PT, PT, UP0, 0x80, 0x8 ;  /* 0x000000000008781c */ /* 0x000fe20003f6f008 */
[----:B--23--:R-:W0:Y:S01]  /*2cb0*/  @!P5 LDC.64 R16, c[0x0][0x398] ;  /* 0x0000e600ff10db82 */ /* 0x00ce220000000a00 */
[----:B------:R-:W-:-:S04]  /*2cc0*/  @!P5 IADD3 R20, P0, PT, R10, UR10, RZ ;  /* 0x0000000a0a14dc10 */ /* 0x000fc8000ff1e0ff */
[----:B------:R-:W2:Y:S01]  /*2cd0*/  @!P4 LDG.E.CONSTANT R30, desc[UR32][R8.64+0x4] ;  /* 0x00000420081ec981 */ /* 0x000ea2000c1e9900 */
[----:B------:R-:W-:Y:S01]  /*2ce0*/  @!P5 IADD3.X R21, PT, PT, RZ, UR8, RZ, P0, !PT ;  /* 0x00000008ff15dc10 */ /* 0x000fe200087fe4ff */
[----:B------:R-:W-:Y:S01]  /*2cf0*/  IMAD.U32 R6, RZ, RZ, UR6 ;  /* 0x00000006ff067e24 */ /* 0x000fe2000f8e00ff */
[----:B-1----:R-:W-:-:S04]  /*2d00*/  MOV R22, UR16 ;  /* 0x0000001000167c02 */ /* 0x002fc80008000f00 */
[----:B------:R-:W3:Y:S01]  /*2d10*/  @!P3 LDG.E.CONSTANT R7, desc[UR32][R8.64+0x8] ;  /* 0x000008200807b981 */ /* 0x000ee2000c1e9900 */
[----:B------:R-:W-:Y:S01]  /*2d20*/  @!P5 IMAD.WIDE.U32 R20, R12, UR13, R20 ;  /* 0x0000000d0c14dc25 */ /* 0x000fe2000f8e0014 */
[----:B----4-:R-:W-:Y:S01]  /*2d30*/  MOV R5, UR9 ;  /* 0x0000000900057c02 */ /* 0x010fe20008000f00 */
[----:B------:R-:W1:Y:S01]  /*2d40*/  @!P3 LDC.64 R24, c[0x0][0x398] ;  /* 0x0000e600ff18bb82 */ /* 0x000e620000000a00 */
[----:B------:R-:W-:Y:S02]  /*2d50*/  ISETP.LE.AND P2, PT, R22, UR38, PT ;  /* 0x0000002616007c0c */ /* 0x000fe4000bf43270 */
[----:B------:R-:W-:Y:S01]  /*2d60*/  @!P4 IADD3 R18, P6, PT, R10, UR10, RZ ;  /* 0x0000000a0a12cc10 */ /* 0x000fe2000ffde0ff */
[----:B------:R-:W-:-:S04]  /*2d70*/  @!P5 IMAD.WIDE.U32 R20, R6, UR7, R20 ;  /* 0x000000070614dc25 */ /* 0x000fc8000f8e0014 */
[----:B------:R-:W-:Y:S01]  /*2d80*/  @!P5 IMAD R19, R5, UR7, R21 ;  /* 0x000000070513dc24 */ /* 0x000fe2000f8e0215 */
[----:B0-----:R-:W-:Y:S02]  /*2d90*/  @!P5 LEA R16, P0, R20, R16, 0x2 ;  /* 0x000000101410d211 */ /* 0x001fe400078010ff */
[----:B------:R-:W-:Y:S02]  /*2da0*/  ISETP.LE.AND P1, PT, R22, UR37, PT ;  /* 0x0000002516007c0c */ /* 0x000fe4000bf23270 */
[----:B------:R-:W-:Y:S01]  /*2db0*/  @!P5 LEA.HI.X R17, R20, R17, R19, 0x2, P0 ;  /* 0x000000111411d211 */ /* 0x000fe200000f1413 */
[----:B------:R-:W4:Y:S01]  /*2dc0*/  @!P2 LDG.E.CONSTANT R26, desc[UR32][R8.64+0xc] ;  /* 0x00000c20081aa981 */ /* 0x000f22000c1e9900 */
[----:B------:R-:W-:Y:S02]  /*2dd0*/  ISETP.LE.AND P0, PT, R22, UR36, PT ;  /* 0x0000002416007c0c */ /* 0x000fe4000bf03270 */
[----:B------:R-:W-:Y:S02]  /*2de0*/  @!P4 IADD3.X R19, PT, PT, RZ, UR8, RZ, P6, !PT ;  /* 0x00000008ff13cc10 */ /* 0x000fe4000b7fe4ff */
[----:B------:R-:W-:-:S05]  /*2df0*/  @!P3 IADD3 R20, P6, PT, R10, UR10, RZ ;  /* 0x0000000a0a14bc10 */ /* 0x000fca000ffde0ff */
[----:B------:R-:W-:Y:S01]  /*2e00*/  @!P3 IMAD.X R21, RZ, RZ, UR8, P6 ;  /* 0x00000008ff15be24 */ /* 0x000fe2000b0e06ff */
[----:B------:R-:W4:Y:S01]  /*2e10*/  @!P1 LDG.E.CONSTANT R27, desc[UR32][R8.64+0x10] ;  /* 0x00001020081b9981 */ /* 0x000f22000c1e9900 */
[----:B------:R-:W-:Y:S02]  /*2e20*/  ISETP.LE.AND P6, PT, R22, UR35, PT ;  /* 0x0000002316007c0c */ /* 0x000fe4000bfc3270 */
[----:B------:R-:W0:Y:S01]  /*2e30*/  @!P4 LDC.64 R22, c[0x0][0x398] ;  /* 0x0000e600ff16cb82 */ /* 0x000e220000000a00 */
[----:B------:R-:W4:Y:S10]  /*2e40*/  @!P0 LDG.E.CONSTANT R29, desc[UR32][R8.64+0x14] ;  /* 0x00001420081d8981 */ /* 0x000f34000c1e9900 */
[----:B------:R-:W4:Y:S01]  /*2e50*/  @!P6 LDG.E.CONSTANT R28, desc[UR32][R8.64+0x18] ;  /* 0x00001820081ce981 */ /* 0x000f22000c1e9900 */
[----:B------:R-:W-:-:S04]  /*2e60*/  @!P4 IMAD.WIDE.U32 R18, R12, UR13, R18 ;  /* 0x0000000d0c12cc25 */ /* 0x000fc8000f8e0012 */
[----:B------:R-:W-:-:S04]  /*2e70*/  @!P4 IMAD.WIDE.U32 R18, R6, UR40, R18 ;  /* 0x000000280612cc25 */ /* 0x000fc8000f8e0012 */
[----:B------:R-:W-:-:S04]  /*2e80*/  @!P3 IMAD.WIDE.U32 R20, R12, UR13, R20 ;  /* 0x0000000d0c14bc25 */ /* 0x000fc8000f8e0014 */
[----:B------:R-:W-:Y:S02]  /*2e90*/  @!P4 IMAD R19, R5, UR40, R19 ;  /* 0x000000280513cc24 */ /* 0x000fe4000f8e0213 */
[----:B------:R-:W-:-:S04]  /*2ea0*/  @!P3 IMAD.WIDE.U32 R20, R6, UR39, R20 ;  /* 0x000000270614bc25 */ /* 0x000fc8000f8e0014 */
[----:B------:R-:W-:Y:S01]  /*2eb0*/  @!P3 IMAD R21, R5, UR39, R21 ;  /* 0x000000270515bc24 */ /* 0x000fe2000f8e0215 */
[----:B------:R-:W-:Y:S01]  /*2ec0*/  UISETP.GE.AND UP0, UPT, UR34, UR16, UPT ;  /* 0x000000102200728c */ /* 0x000fe2000bf06270 */
[----:B-----5:R-:W-:-:S05]  /*2ed0*/  @!P5 FADD R11, R32, R11 ;  /* 0x0000000b200bd221 */ /* 0x020fca0000000000 */
[----:B------:R5:W-:Y:S01]  /*2ee0*/  @!P5 STG.E desc[UR32][R16.64+0x4], R11 ;  /* 0x0000040b1000d986 */ /* 0x000be2000c101920 */
[----:B0-----:R-:W-:Y:S01]  /*2ef0*/  @!P4 LEA R22, P5, R18, R22, 0x2 ;  /* 0x000000161216c211 */ /* 0x001fe200078a10ff */
[----:B--2---:R-:W-:-:S03]  /*2f00*/  @!P4 FADD R13, R30, R13 ;  /* 0x0000000d1e0dc221 */ /* 0x004fc60000000000 */
[----:B------:R-:W-:Y:S02]  /*2f10*/  @!P4 LEA.HI.X R23, R18, R23, R19, 0x2, P5 ;  /* 0x000000171217c211 */ /* 0x000fe400028f1413 */
[----:B------:R-:W0:Y:S01]  /*2f20*/  @!P2 LDC.64 R18, c[0x0][0x398] ;  /* 0x0000e600ff12ab82 */ /* 0x000e220000000a00 */
[----:B-1----:R-:W-:Y:S02]  /*2f30*/  @!P3 LEA R36, P5, R20, R24, 0x2 ;  /* 0x000000181424b211 */ /* 0x002fe400078a10ff */
[----:B------:R1:W-:Y:S01]  /*2f40*/  @!P4 STG.E desc[UR32][R22.64+0x4], R13 ;  /* 0x0000040d1600c986 */ /* 0x0003e2000c101920 */
[----:B------:R-:W-:Y:S01]  /*2f50*/  @!P2 IADD3 R34, P4, PT, R10, UR10, RZ ;  /* 0x0000000a0a22ac10 */ /* 0x000fe2000ff9e0ff */
[----:B---3--:R-:W-:Y:S01]  /*2f60*/  @!P3 FADD R7, R7, R14 ;  /* 0x0000000e0707b221 */ /* 0x008fe20000000000 */
[----:B------:R-:W-:Y:S02]  /*2f70*/  @!P3 LEA.HI.X R37, R20, R25, R21, 0x2, P5 ;  /* 0x000000191425b211 */ /* 0x000fe400028f1415 */
[----:B------:R-:W-:Y:S01]  /*2f80*/  @!P2 IADD3.X R35, PT, PT, RZ, UR8, RZ, P4, !PT ;  /* 0x00000008ff23ac10 */ /* 0x000fe2000a7fe4ff */
[----:B------:R-:W2:Y:S02]  /*2f90*/  @!P1 LDC.64 R20, c[0x0][0x398] ;  /* 0x0000e600ff149b82 */ /* 0x000ea40000000a00 */
[----:B------:R3:W-:Y:S01]  /*2fa0*/  @!P3 STG.E desc[UR32][R36.64+0x4], R7 ;  /* 0x000004072400b986 */ /* 0x0007e2000c101920 */
[----:B------:R-:W-:Y:S01]  /*2fb0*/  @!P1 IADD3 R32, P3, PT, R10, UR10, RZ ;  /* 0x0000000a0a209c10 */ /* 0x000fe2000ff7e0ff */
[----:B------:R-:W-:-:S04]  /*2fc0*/  @!P2 IMAD.WIDE.U32 R34, R12, UR13, R34 ;  /* 0x0000000d0c22ac25 */ /* 0x000fc8000f8e0022 */
[----:B-----5:R-:W5:Y:S01]  /*2fd0*/  @!P0 LDC.64 R16, c[0x0][0x398] ;  /* 0x0000e600ff108b82 */ /* 0x020f620000000a00 */
[----:B------:R-:W-:Y:S02]  /*2fe0*/  @!P0 IADD3 R30, P4, PT, R10, UR10, RZ ;  /* 0x0000000a0a1e8c10 */ /* 0x000fe4000ff9e0ff */
[----:B------:R-:W-:Y:S01]  /*2ff0*/  @!P1 IADD3.X R33, PT, PT, RZ, UR8, RZ, P3, !PT ;  /* 0x00000008ff219c10 */ /* 0x000fe20009ffe4ff */
[----:B------:R-:W-:-:S04]  /*3000*/  @!P2 IMAD.WIDE.U32 R34, R6, UR38, R34 ;  /* 0x000000260622ac25 */ /* 0x000fc8000f8e0022 */
[----:B------:R-:W-:Y:S01]  /*3010*/  @!P0 IMAD.X R31, RZ, RZ, UR8, P4 ;  /* 0x00000008ff1f8e24 */ /* 0x000fe2000a0e06ff */
[----:B-1----:R-:W1:Y:S01]  /*3020*/  @!P6 LDC.64 R22, c[0x0][0x398] ;  /* 0x0000e600ff16eb82 */ /* 0x002e620000000a00 */
[----:B------:R-:W-:Y:S01]  /*3030*/  @!P1 IMAD.WIDE.U32 R32, R12, UR13, R32 ;  /* 0x0000000d0c209c25 */ /* 0x000fe2000f8e0020 */
[----:B0-----:R-:W-:-:S03]  /*3040*/  @!P2 LEA R18, P3, R34, R18, 0x2 ;  /* 0x000000122212a211 */ /* 0x001fc600078610ff */
[----:B---3--:R-:W-:Y:S02]  /*3050*/  @!P2 IMAD R7, R5, UR38, R35 ;  /* 0x000000260507ac24 */ /* 0x008fe4000f8e0223 */
[----:B------:R-:W-:Y:S01]  /*3060*/  @!P0 IMAD.WIDE.U32 R30, R12, UR13, R30 ;  /* 0x0000000d0c1e8c25 */ /* 0x000fe2000f8e001e */
[----:B------:R-:W-:-:S03]  /*3070*/  @!P6 IADD3 R24, P4, PT, R10, UR10, RZ ;  /* 0x0000000a0a18ec10 */ /* 0x000fc6000ff9e0ff */
[----:B----4-:R-:W-:Y:S01]  /*3080*/  @!P2 FADD R15, R26, R15 ;  /* 0x0000000f1a0fa221 */ /* 0x010fe20000000000 */
[----:B------:R-:W-:Y:S01]  /*3090*/  @!P2 LEA.HI.X R19, R34, R19, R7, 0x2, P3 ;  /* 0x000000132213a211 */ /* 0x000fe200018f1407 */
[----:B------:R-:W-:Y:S01]  /*30a0*/  @!P1 IMAD.WIDE.U32 R32, R6, UR37, R32 ;  /* 0x0000002506209c25 */ /* 0x000fe2000f8e0020 */
[----:B------:R-:W-:-:S03]  /*30b0*/  @!P6 IADD3.X R25, PT, PT, RZ, UR8, RZ, P4, !PT ;  /* 0x00000008ff19ec10 */ /* 0x000fc6000a7fe4ff */
[----:B------:R-:W-:Y:S01]  /*30c0*/  @!P0 IMAD.WIDE.U32 R30, R6, UR36, R30 ;  /* 0x00000024061e8c25 */ /* 0x000fe2000f8e001e */
[----:B--2---:R-:W-:Y:S01]  /*30d0*/  @!P1 LEA R20, P3, R32, R20, 0x2 ;  /* 0x0000001420149211 */ /* 0x004fe200078610ff */
[----:B------:R0:W-:Y:S02]  /*30e0*/  @!P2 STG.E desc[UR32][R18.64+0x4], R15 ;  /* 0x0000040f1200a986 */ /* 0x0001e4000c101920 */
[C---:B------:R-:W-:Y:S01]  /*30f0*/  @!P1 IMAD R7, R5.reuse, UR37, R33 ;  /* 0x0000002505079c24 */ /* 0x040fe2000f8e0221 */
[----:B-----5:R-:W-:Y:S01]  /*3100*/  @!P0 LEA R16, P2, R30, R16, 0x2 ;  /* 0x000000101e108211 */ /* 0x020fe200078410ff */
[----:B------:R-:W-:Y:S02]  /*3110*/  @!P0 IMAD R11, R5, UR36, R31 ;  /* 0x00000024050b8c24 */ /* 0x000fe4000f8e021f */
[----:B------:R-:W-:Y:S01]  /*3120*/  @!P1 FADD R27, R27, R0 ;  /* 0x000000001b1b9221 */ /* 0x000fe20000000000 */
[----:B------:R-:W-:Y:S01]  /*3130*/  @!P6 IMAD.WIDE.U32 R24, R12, UR13, R24 ;  /* 0x0000000d0c18ec25 */ /* 0x000fe2000f8e0018 */
[----:B------:R-:W-:-:S03]  /*3140*/  @!P1 LEA.HI.X R21, R32, R21, R7, 0x2, P3 ;  /* 0x0000001520159211 */ /* 0x000fc600018f1407 */
[----:B------:R-:W-:Y:S01]  /*3150*/  @!P0 FADD R29, R29, R2 ;  /* 0x000000021d1d8221 */ /* 0x000fe20000000000 */
[----:B------:R-:W-:Y:S01]  /*3160*/  @!P0 LEA.HI.X R17, R30, R17, R11, 0x2, P2 ;  /* 0x000000111e118211 */ /* 0x000fe200010f140b */
[----:B------:R-:W-:Y:S01]  /*3170*/  @!P6 IMAD.WIDE.U32 R24, R6, UR35, R24 ;  /* 0x000000230618ec25 */ /* 0x000fe2000f8e0018 */
[----:B------:R0:W-:Y:S04]  /*3180*/  @!P1 STG.E desc[UR32][R20.64+0x4], R27 ;  /* 0x0000041b14009986 */ /* 0x0001e8000c101920 */
[----:B------:R0:W-:Y:S01]  /*3190*/  @!P0 STG.E desc[UR32][R16.64+0x4], R29 ;  /* 0x0000041d10008986 */ /* 0x0001e2000c101920 */
[----:B------:R-:W-:Y:S01]  /*31a0*/  PLOP3.LUT P0, PT, PT, PT, UP0, 0x80, 0x8 ;  /* 0x000000000008781c */ /* 0x000fe20003f0f008 */
[----:B------:R-:W-:Y:S01]  /*31b0*/  @!P6 IMAD R0, R5, UR35, R25 ;  /* 0x000000230500ec24 */ /* 0x000fe2000f8e0219 */
[----:B-1----:R-:W-:Y:S01]  /*31c0*/  @!P6 LEA R22, P2, R24, R22, 0x2 ;  /* 0x000000161816e211 */ /* 0x002fe200078410ff */
[----:B------:R-:W-:-:S03]  /*31d0*/  @!P6 FADD R3, R28, R3 ;  /* 0x000000031c03e221 */ /* 0x000fc60000000000 */
[----:B------:R-:W-:-:S05]  /*31e0*/  @!P6 LEA.HI.X R23, R24, R23, R0, 0x2, P2 ;  /* 0x000000171817e211 */ /* 0x000fca00010f1400 */
[----:B------:R0:W-:Y:S02]  /*31f0*/  @!P6 STG.E desc[UR32][R22.64+0x4], R3 ;  /* 0x000004031600e986 */ /* 0x0001e4000c101920 */
[----:B------:R-:W-:Y:S05]  /*3200*/  @P0 EXIT ;  /* 0x000000000000094d */ /* 0x000fea0003800000 */
[----:B------:R-:W2:Y:S01]  /*3210*/  LDG.E.CONSTANT R9, desc[UR32][R8.64+0x1c] ;  /* 0x00001c2008097981 */ /* 0x000ea2000c1e9900 */
[----:B------:R-:W-:Y:S01]  /*3220*/  IADD3 R10, P0, PT, R10, UR10, RZ ;  /* 0x0000000a0a0a7c10 */ /* 0x000fe2000ff1e0ff */
[----:B------:R-:W1:Y:S03]  /*3230*/  LDCU.64 UR4, c[0x0][0x398] ;  /* 0x00007300ff0477ac */ /* 0x000e660008000a00 */
[----:B------:R-:W-:-:S03]  /*3240*/  IADD3.X R11, PT, PT, RZ, UR8, RZ, P0, !PT ;  /* 0x00000008ff0b7c10 */ /* 0x000fc600087fe4ff */
[----:B------:R-:W-:-:S04]  /*3250*/  IMAD.WIDE.U32 R10, R12, UR13, R10 ;  /* 0x0000000d0c0a7c25 */ /* 0x000fc8000f8e000a */
[----:B------:R-:W-:-:S04]  /*3260*/  IMAD.WIDE.U32 R10, R6, UR34, R10 ;  /* 0x00000022060a7c25 */ /* 0x000fc8000f8e000a */
[----:B------:R-:W-:Y:S01]  /*3270*/  IMAD R5, R5, UR34, R11 ;  /* 0x0000002205057c24 */ /* 0x000fe2000f8e020b */
[----:B-1----:R-:W-:-:S04]  /*3280*/  LEA R2, P0, R10, UR4, 0x2 ;  /* 0x000000040a027c11 */ /* 0x002fc8000f8010ff */
[----:B0-----:R-:W-:Y:S01]  /*3290*/  LEA.HI.X R3, R10, UR5, R5, 0x2, P0 ;  /* 0x000000050a037c11 */ /* 0x001fe200080f1405 */
[----:B--2---:R-:W-:-:S05]  /*32a0*/  FADD R5, R9, R4 ;  /* 0x0000000409057221 */ /* 0x004fca0000000000 */
[----:B------:R-:W-:Y:S01]  /*32b0*/  STG.E desc[UR32][R2.64+0x4], R5 ;  /* 0x0000040502007986 */ /* 0x000fe2000c101920 */
[----:B------:R-:W-:Y:S05]  /*32c0*/  EXIT ;  /* 0x000000000000794d */ /* 0x000fea0003800000 */
.L_x_30:
[----:B------:R-:W-:-:S00]  /*32d0*/  BRA `(.L_x_30) ;  /* 0xfffffffc00fc7947 */ /* 0x000fc0000383ffff */
[----:B------:R-:W-:-:S00]  /*32e0*/  NOP ;  /* 0x0000000000007918 */ /* 0x000fc00000000000 */
        /* <DEDUP_REMOVED lines=9> */
.L_x_31:


//--------------------- .nv.shared.reserved.0     --------------------------
	.section	.nv.shared.reserved.0,"aw",@nobits
	.weak		__nv_reservedSMEM_offset_0_alias
	.size		__nv_reservedSMEM_offset_0_alias, 0, 64
	.other		__nv_reservedSMEM_offset_0_alias,@"STO_CUDA_RESERVED_SHARED STV_DEFAULT"
__nv_reservedSMEM_offset_0_alias:
	.zero		0
	.zero		64


//--------------------- .nv.constant0._Z32conv2d_fp32_kernel_ampere_opt_v2PKfS0_S0_Pfiiiiiiiiiiiiiii --------------------------
	.section	.nv.constant0._Z32conv2d_fp32_kernel_ampere_opt_v2PKfS0_S0_Pfiiiiiiiiiiiiiii,"a",@progbits
	.sectionflags	@""
	.align	4
.nv.constant0._Z32conv2d_fp32_kernel_ampere_opt_v2PKfS0_S0_Pfiiiiiiiiiiiiiii:
	.zero		988


//--------------------- SYMBOLS --------------------------

	.type		.nv.reservedSmem.offset0,@object
	.size		.nv.reservedSmem.offset0,0x4
